//
// Generated by NVIDIA NVVM Compiler
//
// Compiler Build ID: CL-36424714
// Cuda compilation tools, release 13.0, V13.0.88
// Based on NVVM 20.0.0
//

.version 9.0
.target sm_100
.address_size 64

	// .globl	_Z3sw4PdS_S_S_S_S_S_S_S_S_S_i

.visible .entry _Z3sw4PdS_S_S_S_S_S_S_S_S_S_i(
	.param .u64 .ptr .align 1 _Z3sw4PdS_S_S_S_S_S_S_S_S_S_i_param_0,
	.param .u64 .ptr .align 1 _Z3sw4PdS_S_S_S_S_S_S_S_S_S_i_param_1,
	.param .u64 .ptr .align 1 _Z3sw4PdS_S_S_S_S_S_S_S_S_S_i_param_2,
	.param .u64 .ptr .align 1 _Z3sw4PdS_S_S_S_S_S_S_S_S_S_i_param_3,
	.param .u64 .ptr .align 1 _Z3sw4PdS_S_S_S_S_S_S_S_S_S_i_param_4,
	.param .u64 .ptr .align 1 _Z3sw4PdS_S_S_S_S_S_S_S_S_S_i_param_5,
	.param .u64 .ptr .align 1 _Z3sw4PdS_S_S_S_S_S_S_S_S_S_i_param_6,
	.param .u64 .ptr .align 1 _Z3sw4PdS_S_S_S_S_S_S_S_S_S_i_param_7,
	.param .u64 .ptr .align 1 _Z3sw4PdS_S_S_S_S_S_S_S_S_S_i_param_8,
	.param .u64 .ptr .align 1 _Z3sw4PdS_S_S_S_S_S_S_S_S_S_i_param_9,
	.param .u64 .ptr .align 1 _Z3sw4PdS_S_S_S_S_S_S_S_S_S_i_param_10,
	.param .u32 _Z3sw4PdS_S_S_S_S_S_S_S_S_S_i_param_11
)
{
	.reg .pred 	%p<4>;
	.reg .b32 	%r<37>;
	.reg .b64 	%rd<174>;
	.reg .b64 	%fd<736>;

	ld.param.u32 	%r1, [_Z3sw4PdS_S_S_S_S_S_S_S_S_S_i_param_11];
	mov.u32 	%r2, %ntid.x;
	mov.u32 	%r3, %ctaid.x;
	mov.u32 	%r4, %tid.x;
	mad.lo.s32 	%r5, %r3, %r2, %r4;
	mov.u32 	%r6, %ntid.y;
	mov.u32 	%r7, %ctaid.y;
	mov.u32 	%r8, %tid.y;
	mad.lo.s32 	%r9, %r7, %r6, %r8;
	mov.u32 	%r10, %ntid.z;
	mov.u32 	%r11, %ctaid.z;
	mov.u32 	%r12, %tid.z;
	mad.lo.s32 	%r13, %r11, %r10, %r12;
	min.u32 	%r14, %r5, %r9;
	min.u32 	%r15, %r13, %r14;
	setp.lt.u32 	%p1, %r15, 2;
	add.s32 	%r16, %r1, -3;
	max.s32 	%r17, %r5, %r9;
	max.s32 	%r18, %r17, %r13;
	setp.gt.s32 	%p2, %r18, %r16;
	or.pred  	%p3, %p2, %p1;
	@%p3 bra 	$L__BB0_2;
	ld.param.u64 	%rd173, [_Z3sw4PdS_S_S_S_S_S_S_S_S_S_i_param_10];
	ld.param.u64 	%rd172, [_Z3sw4PdS_S_S_S_S_S_S_S_S_S_i_param_9];
	ld.param.u64 	%rd171, [_Z3sw4PdS_S_S_S_S_S_S_S_S_S_i_param_8];
	ld.param.u64 	%rd170, [_Z3sw4PdS_S_S_S_S_S_S_S_S_S_i_param_7];
	ld.param.u64 	%rd169, [_Z3sw4PdS_S_S_S_S_S_S_S_S_S_i_param_6];
	ld.param.u64 	%rd168, [_Z3sw4PdS_S_S_S_S_S_S_S_S_S_i_param_5];
	ld.param.u64 	%rd167, [_Z3sw4PdS_S_S_S_S_S_S_S_S_S_i_param_4];
	ld.param.u64 	%rd166, [_Z3sw4PdS_S_S_S_S_S_S_S_S_S_i_param_3];
	ld.param.u64 	%rd165, [_Z3sw4PdS_S_S_S_S_S_S_S_S_S_i_param_2];
	ld.param.u64 	%rd164, [_Z3sw4PdS_S_S_S_S_S_S_S_S_S_i_param_1];
	ld.param.u64 	%rd163, [_Z3sw4PdS_S_S_S_S_S_S_S_S_S_i_param_0];
	cvta.to.global.u64 	%rd12, %rd169;
	cvta.to.global.u64 	%rd13, %rd171;
	cvta.to.global.u64 	%rd14, %rd172;
	cvta.to.global.u64 	%rd15, %rd173;
	cvta.to.global.u64 	%rd16, %rd166;
	cvta.to.global.u64 	%rd17, %rd170;
	cvta.to.global.u64 	%rd18, %rd167;
	cvta.to.global.u64 	%rd19, %rd168;
	cvta.to.global.u64 	%rd20, %rd163;
	cvta.to.global.u64 	%rd21, %rd164;
	cvta.to.global.u64 	%rd22, %rd165;
	mov.u32 	%r19, %ctaid.z;
	mov.u32 	%r20, %ntid.z;
	mov.u32 	%r21, %tid.z;
	mad.lo.s32 	%r22, %r19, %r20, %r21;
	mul.wide.u32 	%rd23, %r22, 739328;
	add.s64 	%rd24, %rd12, %rd23;
	mov.u32 	%r23, %ctaid.y;
	mov.u32 	%r24, %ntid.y;
	mov.u32 	%r25, %tid.y;
	mad.lo.s32 	%r26, %r23, %r24, %r25;
	mul.wide.u32 	%rd25, %r26, 2432;
	add.s64 	%rd26, %rd24, %rd25;
	mov.u32 	%r27, %ctaid.x;
	mov.u32 	%r28, %ntid.x;
	mov.u32 	%r29, %tid.x;
	mad.lo.s32 	%r30, %r27, %r28, %r29;
	add.s32 	%r31, %r30, -2;
	mul.wide.u32 	%rd27, %r31, 8;
	add.s64 	%rd28, %rd26, %rd27;
	ld.global.nc.f64 	%fd1, [%rd28];
	mul.f64 	%fd2, %fd1, 0d3FE8000000000000;
	add.s64 	%rd29, %rd13, %rd27;
	ld.global.f64 	%fd3, [%rd29];
	mul.f64 	%fd4, %fd2, %fd3;
	add.s32 	%r32, %r30, -1;
	mul.wide.u32 	%rd30, %r32, 8;
	add.s64 	%rd31, %rd26, %rd30;
	ld.global.nc.f64 	%fd5, [%rd31];
	add.s64 	%rd32, %rd13, %rd30;
	ld.global.f64 	%fd6, [%rd32];
	mul.f64 	%fd7, %fd5, %fd6;
	sub.f64 	%fd8, %fd7, %fd4;
	mul.wide.u32 	%rd33, %r30, 8;
	add.s64 	%rd34, %rd26, %rd33;
	ld.global.nc.f64 	%fd9, [%rd34];
	mul.f64 	%fd10, %fd9, 0d3FE8000000000000;
	add.s64 	%rd35, %rd13, %rd33;
	ld.global.f64 	%fd11, [%rd35];
	mul.f64 	%fd12, %fd10, %fd11;
	sub.f64 	%fd13, %fd8, %fd12;
	mul.f64 	%fd14, %fd9, 0d4008000000000000;
	mul.f64 	%fd15, %fd14, %fd11;
	fma.rn.f64 	%fd16, %fd1, %fd3, %fd15;
	mul.f64 	%fd17, %fd5, 0d4008000000000000;
	fma.rn.f64 	%fd18, %fd17, %fd6, %fd16;
	ld.global.nc.f64 	%fd19, [%rd34+8];
	ld.global.f64 	%fd20, [%rd35+8];
	mul.f64 	%fd21, %fd19, %fd20;
	add.f64 	%fd22, %fd18, %fd21;
	mul.f64 	%fd23, %fd19, 0d4008000000000000;
	fma.rn.f64 	%fd24, %fd23, %fd20, %fd7;
	fma.rn.f64 	%fd25, %fd14, %fd11, %fd24;
	ld.global.nc.f64 	%fd26, [%rd34+16];
	ld.global.f64 	%fd27, [%rd35+16];
	fma.rn.f64 	%fd28, %fd26, %fd27, %fd25;
	sub.f64 	%fd29, %fd21, %fd12;
	mul.f64 	%fd30, %fd26, 0d3FE8000000000000;
	mul.f64 	%fd31, %fd30, %fd27;
	sub.f64 	%fd32, %fd29, %fd31;
	mul.wide.u32 	%rd36, %r26, 8;
	add.s64 	%rd37, %rd14, %rd36;
	ld.global.f64 	%fd33, [%rd37];
	mul.f64 	%fd34, %fd10, %fd33;
	add.s32 	%r33, %r26, -1;
	mul.wide.u32 	%rd38, %r33, 2432;
	add.s64 	%rd39, %rd24, %rd38;
	add.s64 	%rd40, %rd39, %rd33;
	ld.global.nc.f64 	%fd35, [%rd40];
	mul.wide.u32 	%rd41, %r33, 8;
	add.s64 	%rd42, %rd14, %rd41;
	ld.global.f64 	%fd36, [%rd42];
	mul.f64 	%fd37, %fd35, %fd36;
	sub.f64 	%fd38, %fd37, %fd34;
	add.s32 	%r34, %r26, -2;
	mul.wide.u32 	%rd43, %r34, 2432;
	add.s64 	%rd44, %rd24, %rd43;
	add.s64 	%rd45, %rd44, %rd33;
	ld.global.nc.f64 	%fd39, [%rd45];
	mul.f64 	%fd40, %fd39, 0d3FE8000000000000;
	mul.wide.u32 	%rd46, %r34, 8;
	add.s64 	%rd47, %rd14, %rd46;
	ld.global.f64 	%fd41, [%rd47];
	mul.f64 	%fd42, %fd40, %fd41;
	sub.f64 	%fd43, %fd38, %fd42;
	mul.f64 	%fd44, %fd14, %fd33;
	fma.rn.f64 	%fd45, %fd39, %fd41, %fd44;
	mul.f64 	%fd46, %fd35, 0d4008000000000000;
	fma.rn.f64 	%fd47, %fd46, %fd36, %fd45;
	ld.global.nc.f64 	%fd48, [%rd34+2432];
	ld.global.f64 	%fd49, [%rd37+8];
	mul.f64 	%fd50, %fd48, %fd49;
	add.f64 	%fd51, %fd47, %fd50;
	mul.f64 	%fd52, %fd48, 0d4008000000000000;
	fma.rn.f64 	%fd53, %fd52, %fd49, %fd37;
	fma.rn.f64 	%fd54, %fd14, %fd33, %fd53;
	ld.global.nc.f64 	%fd55, [%rd34+4864];
	ld.global.f64 	%fd56, [%rd37+16];
	fma.rn.f64 	%fd57, %fd55, %fd56, %fd54;
	sub.f64 	%fd58, %fd50, %fd34;
	mul.f64 	%fd59, %fd55, 0d3FE8000000000000;
	mul.f64 	%fd60, %fd59, %fd56;
	sub.f64 	%fd61, %fd58, %fd60;
	mul.wide.u32 	%rd48, %r22, 8;
	add.s64 	%rd49, %rd15, %rd48;
	ld.global.f64 	%fd62, [%rd49];
	mul.f64 	%fd63, %fd10, %fd62;
	add.s32 	%r35, %r22, -1;
	mul.wide.u32 	%rd50, %r35, 739328;
	add.s64 	%rd51, %rd12, %rd50;
	add.s64 	%rd52, %rd51, %rd25;
	add.s64 	%rd53, %rd52, %rd33;
	ld.global.nc.f64 	%fd64, [%rd53];
	mul.wide.u32 	%rd54, %r35, 8;
	add.s64 	%rd55, %rd15, %rd54;
	ld.global.f64 	%fd65, [%rd55];
	mul.f64 	%fd66, %fd64, %fd65;
	sub.f64 	%fd67, %fd66, %fd63;
	add.s32 	%r36, %r22, -2;
	mul.wide.u32 	%rd56, %r36, 739328;
	add.s64 	%rd57, %rd12, %rd56;
	add.s64 	%rd58, %rd57, %rd25;
	add.s64 	%rd59, %rd58, %rd33;
	ld.global.nc.f64 	%fd68, [%rd59];
	mul.f64 	%fd69, %fd68, 0d3FE8000000000000;
	mul.wide.u32 	%rd60, %r36, 8;
	add.s64 	%rd61, %rd15, %rd60;
	ld.global.f64 	%fd70, [%rd61];
	mul.f64 	%fd71, %fd69, %fd70;
	sub.f64 	%fd72, %fd67, %fd71;
	mul.f64 	%fd73, %fd14, %fd62;
	fma.rn.f64 	%fd74, %fd68, %fd70, %fd73;
	mul.f64 	%fd75, %fd64, 0d4008000000000000;
	fma.rn.f64 	%fd76, %fd75, %fd65, %fd74;
	ld.global.nc.f64 	%fd77, [%rd34+739328];
	ld.global.f64 	%fd78, [%rd49+8];
	mul.f64 	%fd79, %fd77, %fd78;
	add.f64 	%fd80, %fd76, %fd79;
	mul.f64 	%fd81, %fd77, 0d4008000000000000;
	fma.rn.f64 	%fd82, %fd81, %fd78, %fd66;
	fma.rn.f64 	%fd83, %fd14, %fd62, %fd82;
	sub.f64 	%fd84, %fd79, %fd63;
	ld.global.nc.f64 	%fd85, [%rd34+1478656];
	ld.global.f64 	%fd86, [%rd49+16];
	fma.rn.f64 	%fd87, %fd85, %fd86, %fd83;
	mul.f64 	%fd88, %fd85, 0d3FE8000000000000;
	mul.f64 	%fd89, %fd88, %fd86;
	sub.f64 	%fd90, %fd84, %fd89;
	add.s64 	%rd62, %rd16, %rd23;
	add.s64 	%rd63, %rd62, %rd43;
	add.s64 	%rd64, %rd63, %rd33;
	ld.global.nc.f64 	%fd91, [%rd64];
	add.s64 	%rd65, %rd62, %rd38;
	add.s64 	%rd66, %rd65, %rd33;
	ld.global.nc.f64 	%fd92, [%rd66];
	mul.f64 	%fd93, %fd51, %fd92;
	fma.rn.f64 	%fd94, %fd43, %fd91, %fd93;
	add.s64 	%rd67, %rd62, %rd25;
	add.s64 	%rd68, %rd67, %rd33;
	ld.global.nc.f64 	%fd95, [%rd68+2432];
	fma.rn.f64 	%fd96, %fd57, %fd95, %fd94;
	ld.global.nc.f64 	%fd97, [%rd68+4864];
	fma.rn.f64 	%fd98, %fd61, %fd97, %fd96;
	ld.global.nc.f64 	%fd99, [%rd68];
	mul.f64 	%fd100, %fd43, %fd99;
	sub.f64 	%fd101, %fd98, %fd100;
	mul.f64 	%fd102, %fd51, %fd99;
	sub.f64 	%fd103, %fd101, %fd102;
	mul.f64 	%fd104, %fd57, %fd99;
	sub.f64 	%fd105, %fd103, %fd104;
	mul.f64 	%fd106, %fd61, %fd99;
	sub.f64 	%fd107, %fd105, %fd106;
	mul.f64 	%fd108, %fd33, 0d3FC5555555555555;
	neg.f64 	%fd109, %fd72;
	mul.f64 	%fd110, %fd99, %fd109;
	mul.f64 	%fd111, %fd80, %fd99;
	sub.f64 	%fd112, %fd110, %fd111;
	mul.f64 	%fd113, %fd87, %fd99;
	sub.f64 	%fd114, %fd112, %fd113;
	mul.f64 	%fd115, %fd90, %fd99;
	sub.f64 	%fd116, %fd114, %fd115;
	add.s64 	%rd69, %rd16, %rd56;
	add.s64 	%rd70, %rd69, %rd25;
	add.s64 	%rd71, %rd70, %rd33;
	ld.global.nc.f64 	%fd117, [%rd71];
	fma.rn.f64 	%fd118, %fd72, %fd117, %fd116;
	add.s64 	%rd72, %rd16, %rd50;
	add.s64 	%rd73, %rd72, %rd25;
	add.s64 	%rd74, %rd73, %rd33;
	ld.global.nc.f64 	%fd119, [%rd74];
	fma.rn.f64 	%fd120, %fd80, %fd119, %fd118;
	ld.global.nc.f64 	%fd121, [%rd68+739328];
	fma.rn.f64 	%fd122, %fd87, %fd121, %fd120;
	ld.global.nc.f64 	%fd123, [%rd68+1478656];
	fma.rn.f64 	%fd124, %fd90, %fd123, %fd122;
	mul.f64 	%fd125, %fd62, 0d3FC5555555555555;
	mul.f64 	%fd126, %fd125, %fd124;
	fma.rn.f64 	%fd127, %fd108, %fd107, %fd126;
	add.s64 	%rd75, %rd67, %rd30;
	ld.global.nc.f64 	%fd128, [%rd75];
	sub.f64 	%fd129, %fd128, %fd99;
	ld.global.nc.f64 	%fd130, [%rd68+8];
	sub.f64 	%fd131, %fd130, %fd99;
	add.s64 	%rd76, %rd67, %rd27;
	ld.global.nc.f64 	%fd132, [%rd76];
	sub.f64 	%fd133, %fd132, %fd99;
	ld.global.nc.f64 	%fd134, [%rd68+16];
	sub.f64 	%fd135, %fd134, %fd99;
	add.s64 	%rd77, %rd17, %rd23;
	add.s64 	%rd78, %rd77, %rd25;
	add.s64 	%rd79, %rd78, %rd27;
	ld.global.nc.f64 	%fd136, [%rd79];
	mul.f64 	%fd137, %fd136, %fd3;
	fma.rn.f64 	%fd138, %fd22, 0d4000000000000000, %fd137;
	mul.f64 	%fd139, %fd136, 0d3FE8000000000000;
	mul.f64 	%fd140, %fd139, %fd3;
	add.f64 	%fd141, %fd13, %fd13;
	sub.f64 	%fd142, %fd141, %fd140;
	add.s64 	%rd80, %rd78, %rd30;
	ld.global.nc.f64 	%fd143, [%rd80];
	mul.f64 	%fd144, %fd143, %fd6;
	add.f64 	%fd145, %fd142, %fd144;
	mul.f64 	%fd146, %fd143, 0d4008000000000000;
	fma.rn.f64 	%fd147, %fd146, %fd6, %fd138;
	fma.rn.f64 	%fd148, %fd28, 0d4000000000000000, %fd144;
	add.s64 	%rd81, %rd78, %rd33;
	ld.global.nc.f64 	%fd149, [%rd81];
	mul.f64 	%fd150, %fd149, 0d3FE8000000000000;
	mul.f64 	%fd151, %fd150, %fd11;
	sub.f64 	%fd152, %fd145, %fd151;
	mul.f64 	%fd153, %fd149, 0d4008000000000000;
	fma.rn.f64 	%fd154, %fd153, %fd11, %fd147;
	fma.rn.f64 	%fd155, %fd153, %fd11, %fd148;
	add.f64 	%fd156, %fd32, %fd32;
	sub.f64 	%fd157, %fd156, %fd151;
	ld.global.nc.f64 	%fd158, [%rd81+8];
	fma.rn.f64 	%fd159, %fd158, %fd20, %fd154;
	mul.f64 	%fd160, %fd129, %fd159;
	fma.rn.f64 	%fd161, %fd133, %fd152, %fd160;
	mul.f64 	%fd162, %fd158, 0d4008000000000000;
	fma.rn.f64 	%fd163, %fd162, %fd20, %fd155;
	fma.rn.f64 	%fd164, %fd158, %fd20, %fd157;
	ld.global.nc.f64 	%fd165, [%rd81+16];
	fma.rn.f64 	%fd166, %fd165, %fd27, %fd163;
	fma.rn.f64 	%fd167, %fd131, %fd166, %fd161;
	mul.f64 	%fd168, %fd165, 0d3FE8000000000000;
	mul.f64 	%fd169, %fd168, %fd27;
	sub.f64 	%fd170, %fd164, %fd169;
	fma.rn.f64 	%fd171, %fd135, %fd170, %fd167;
	mul.f64 	%fd172, %fd11, 0d3FC5555555555555;
	fma.rn.f64 	%fd173, %fd172, %fd171, %fd127;
	add.s64 	%rd82, %rd18, %rd23;
	add.s64 	%rd83, %rd82, %rd25;
	add.s64 	%rd84, %rd83, %rd27;
	ld.global.nc.f64 	%fd174, [%rd84];
	add.s64 	%rd85, %rd83, %rd30;
	ld.global.nc.f64 	%fd175, [%rd85];
	mul.f64 	%fd176, %fd22, %fd175;
	fma.rn.f64 	%fd177, %fd13, %fd174, %fd176;
	add.s64 	%rd86, %rd83, %rd33;
	ld.global.nc.f64 	%fd178, [%rd86+8];
	fma.rn.f64 	%fd179, %fd28, %fd178, %fd177;
	ld.global.nc.f64 	%fd180, [%rd86+16];
	fma.rn.f64 	%fd181, %fd32, %fd180, %fd179;
	add.s64 	%rd87, %rd18, %rd56;
	add.s64 	%rd88, %rd87, %rd25;
	add.s64 	%rd89, %rd88, %rd33;
	ld.global.nc.f64 	%fd182, [%rd89];
	add.s64 	%rd90, %rd18, %rd50;
	add.s64 	%rd91, %rd90, %rd25;
	add.s64 	%rd92, %rd91, %rd33;
	ld.global.nc.f64 	%fd183, [%rd92];
	mul.f64 	%fd184, %fd80, %fd183;
	fma.rn.f64 	%fd185, %fd72, %fd182, %fd184;
	ld.global.nc.f64 	%fd186, [%rd86+739328];
	fma.rn.f64 	%fd187, %fd87, %fd186, %fd185;
	ld.global.nc.f64 	%fd188, [%rd86+1478656];
	fma.rn.f64 	%fd189, %fd90, %fd188, %fd187;
	add.s64 	%rd93, %rd82, %rd38;
	add.s64 	%rd94, %rd93, %rd33;
	ld.global.nc.f64 	%fd190, [%rd94];
	ld.global.nc.f64 	%fd191, [%rd86+2432];
	add.s64 	%rd95, %rd82, %rd43;
	add.s64 	%rd96, %rd95, %rd33;
	ld.global.nc.f64 	%fd192, [%rd96];
	ld.global.nc.f64 	%fd193, [%rd86];
	sub.f64 	%fd194, %fd192, %fd193;
	sub.f64 	%fd195, %fd190, %fd193;
	sub.f64 	%fd196, %fd191, %fd193;
	mul.f64 	%fd197, %fd13, %fd193;
	sub.f64 	%fd198, %fd181, %fd197;
	mul.f64 	%fd199, %fd22, %fd193;
	sub.f64 	%fd200, %fd198, %fd199;
	mul.f64 	%fd201, %fd28, %fd193;
	sub.f64 	%fd202, %fd200, %fd201;
	mul.f64 	%fd203, %fd32, %fd193;
	sub.f64 	%fd204, %fd202, %fd203;
	mul.f64 	%fd205, %fd72, %fd193;
	sub.f64 	%fd206, %fd189, %fd205;
	mul.f64 	%fd207, %fd80, %fd193;
	sub.f64 	%fd208, %fd206, %fd207;
	mul.f64 	%fd209, %fd87, %fd193;
	sub.f64 	%fd210, %fd208, %fd209;
	mul.f64 	%fd211, %fd90, %fd193;
	sub.f64 	%fd212, %fd210, %fd211;
	mul.f64 	%fd213, %fd125, %fd212;
	fma.rn.f64 	%fd214, %fd172, %fd204, %fd213;
	ld.global.nc.f64 	%fd215, [%rd86+4864];
	sub.f64 	%fd216, %fd215, %fd193;
	mul.f64 	%fd217, %fd153, %fd62;
	fma.rn.f64 	%fd218, %fd80, 0d4000000000000000, %fd217;
	mul.f64 	%fd219, %fd150, %fd62;
	add.f64 	%fd220, %fd72, %fd72;
	sub.f64 	%fd221, %fd220, %fd219;
	fma.rn.f64 	%fd222, %fd87, 0d4000000000000000, %fd217;
	add.f64 	%fd223, %fd90, %fd90;
	sub.f64 	%fd224, %fd223, %fd219;
	add.s64 	%rd97, %rd17, %rd56;
	add.s64 	%rd98, %rd97, %rd25;
	add.s64 	%rd99, %rd98, %rd33;
	ld.global.nc.f64 	%fd225, [%rd99];
	mul.f64 	%fd226, %fd225, 0d3FE8000000000000;
	mul.f64 	%fd227, %fd226, %fd70;
	sub.f64 	%fd228, %fd221, %fd227;
	fma.rn.f64 	%fd229, %fd225, %fd70, %fd218;
	ld.global.nc.f64 	%fd230, [%rd81+1478656];
	fma.rn.f64 	%fd231, %fd230, %fd86, %fd222;
	mul.f64 	%fd232, %fd230, 0d3FE8000000000000;
	mul.f64 	%fd233, %fd232, %fd86;
	sub.f64 	%fd234, %fd224, %fd233;
	add.s64 	%rd100, %rd17, %rd50;
	add.s64 	%rd101, %rd100, %rd25;
	add.s64 	%rd102, %rd101, %rd33;
	ld.global.nc.f64 	%fd235, [%rd102];
	fma.rn.f64 	%fd236, %fd235, %fd65, %fd228;
	mul.f64 	%fd237, %fd235, 0d4008000000000000;
	fma.rn.f64 	%fd238, %fd237, %fd65, %fd229;
	fma.rn.f64 	%fd239, %fd235, %fd65, %fd231;
	ld.global.nc.f64 	%fd240, [%rd81+739328];
	fma.rn.f64 	%fd241, %fd240, %fd78, %fd238;
	mul.f64 	%fd242, %fd240, 0d4008000000000000;
	fma.rn.f64 	%fd243, %fd242, %fd78, %fd239;
	fma.rn.f64 	%fd244, %fd240, %fd78, %fd234;
	mul.f64 	%fd245, %fd153, %fd33;
	fma.rn.f64 	%fd246, %fd51, 0d4000000000000000, %fd245;
	mul.f64 	%fd247, %fd150, %fd33;
	add.f64 	%fd248, %fd43, %fd43;
	sub.f64 	%fd249, %fd248, %fd247;
	add.s64 	%rd103, %rd77, %rd43;
	add.s64 	%rd104, %rd103, %rd33;
	ld.global.nc.f64 	%fd250, [%rd104];
	mul.f64 	%fd251, %fd250, 0d3FE8000000000000;
	mul.f64 	%fd252, %fd251, %fd41;
	sub.f64 	%fd253, %fd249, %fd252;
	fma.rn.f64 	%fd254, %fd250, %fd41, %fd246;
	add.s64 	%rd105, %rd77, %rd38;
	add.s64 	%rd106, %rd105, %rd33;
	ld.global.nc.f64 	%fd255, [%rd106];
	fma.rn.f64 	%fd256, %fd255, %fd36, %fd253;
	mul.f64 	%fd257, %fd255, 0d4008000000000000;
	fma.rn.f64 	%fd258, %fd257, %fd36, %fd254;
	fma.rn.f64 	%fd259, %fd255, %fd36, %fd245;
	fma.rn.f64 	%fd260, %fd57, 0d4000000000000000, %fd259;
	add.f64 	%fd261, %fd61, %fd61;
	sub.f64 	%fd262, %fd261, %fd247;
	ld.global.nc.f64 	%fd263, [%rd81+4864];
	fma.rn.f64 	%fd264, %fd263, %fd56, %fd260;
	mul.f64 	%fd265, %fd263, 0d3FE8000000000000;
	mul.f64 	%fd266, %fd265, %fd56;
	sub.f64 	%fd267, %fd262, %fd266;
	ld.global.nc.f64 	%fd268, [%rd81+2432];
	fma.rn.f64 	%fd269, %fd268, %fd49, %fd258;
	mul.f64 	%fd270, %fd195, %fd269;
	fma.rn.f64 	%fd271, %fd194, %fd256, %fd270;
	mul.f64 	%fd272, %fd268, 0d4008000000000000;
	fma.rn.f64 	%fd273, %fd272, %fd49, %fd264;
	fma.rn.f64 	%fd274, %fd196, %fd273, %fd271;
	fma.rn.f64 	%fd275, %fd268, %fd49, %fd267;
	fma.rn.f64 	%fd276, %fd216, %fd275, %fd274;
	fma.rn.f64 	%fd277, %fd108, %fd276, %fd214;
	add.s64 	%rd107, %rd19, %rd23;
	add.s64 	%rd108, %rd107, %rd25;
	add.s64 	%rd109, %rd108, %rd27;
	ld.global.nc.f64 	%fd278, [%rd109];
	mul.f64 	%fd279, %fd13, %fd278;
	add.s64 	%rd110, %rd108, %rd33;
	ld.global.nc.f64 	%fd280, [%rd110];
	mul.f64 	%fd281, %fd13, %fd280;
	sub.f64 	%fd282, %fd279, %fd281;
	mul.f64 	%fd283, %fd22, %fd280;
	sub.f64 	%fd284, %fd282, %fd283;
	mul.f64 	%fd285, %fd28, %fd280;
	sub.f64 	%fd286, %fd284, %fd285;
	mul.f64 	%fd287, %fd32, %fd280;
	sub.f64 	%fd288, %fd286, %fd287;
	add.s64 	%rd111, %rd108, %rd30;
	ld.global.nc.f64 	%fd289, [%rd111];
	fma.rn.f64 	%fd290, %fd22, %fd289, %fd288;
	ld.global.nc.f64 	%fd291, [%rd110+8];
	fma.rn.f64 	%fd292, %fd28, %fd291, %fd290;
	ld.global.nc.f64 	%fd293, [%rd110+16];
	fma.rn.f64 	%fd294, %fd32, %fd293, %fd292;
	neg.f64 	%fd295, %fd43;
	mul.f64 	%fd296, %fd280, %fd295;
	mul.f64 	%fd297, %fd51, %fd280;
	sub.f64 	%fd298, %fd296, %fd297;
	mul.f64 	%fd299, %fd57, %fd280;
	sub.f64 	%fd300, %fd298, %fd299;
	mul.f64 	%fd301, %fd61, %fd280;
	sub.f64 	%fd302, %fd300, %fd301;
	add.s64 	%rd112, %rd107, %rd43;
	add.s64 	%rd113, %rd112, %rd33;
	ld.global.nc.f64 	%fd303, [%rd113];
	fma.rn.f64 	%fd304, %fd43, %fd303, %fd302;
	add.s64 	%rd114, %rd107, %rd38;
	add.s64 	%rd115, %rd114, %rd33;
	ld.global.nc.f64 	%fd305, [%rd115];
	fma.rn.f64 	%fd306, %fd51, %fd305, %fd304;
	ld.global.nc.f64 	%fd307, [%rd110+2432];
	fma.rn.f64 	%fd308, %fd57, %fd307, %fd306;
	ld.global.nc.f64 	%fd309, [%rd110+4864];
	fma.rn.f64 	%fd310, %fd61, %fd309, %fd308;
	mul.f64 	%fd311, %fd108, %fd310;
	fma.rn.f64 	%fd312, %fd172, %fd294, %fd311;
	add.s64 	%rd116, %rd19, %rd56;
	add.s64 	%rd117, %rd116, %rd25;
	add.s64 	%rd118, %rd117, %rd33;
	ld.global.nc.f64 	%fd313, [%rd118];
	sub.f64 	%fd314, %fd313, %fd280;
	add.s64 	%rd119, %rd19, %rd50;
	add.s64 	%rd120, %rd119, %rd25;
	add.s64 	%rd121, %rd120, %rd33;
	ld.global.nc.f64 	%fd315, [%rd121];
	sub.f64 	%fd316, %fd315, %fd280;
	mul.f64 	%fd317, %fd241, %fd316;
	fma.rn.f64 	%fd318, %fd236, %fd314, %fd317;
	ld.global.nc.f64 	%fd319, [%rd110+739328];
	sub.f64 	%fd320, %fd319, %fd280;
	fma.rn.f64 	%fd321, %fd243, %fd320, %fd318;
	ld.global.nc.f64 	%fd322, [%rd110+1478656];
	sub.f64 	%fd323, %fd322, %fd280;
	fma.rn.f64 	%fd324, %fd244, %fd323, %fd321;
	fma.rn.f64 	%fd325, %fd125, %fd324, %fd312;
	mul.f64 	%fd326, %fd33, 0d3F7C71C71C71C71C;
	mul.f64 	%fd327, %fd62, %fd326;
	mul.f64 	%fd328, %fd11, 0d3F7C71C71C71C71C;
	mul.f64 	%fd329, %fd62, %fd328;
	add.s64 	%rd122, %rd87, %rd43;
	add.s64 	%rd123, %rd122, %rd33;
	ld.global.nc.f64 	%fd330, [%rd123];
	mul.f64 	%fd331, %fd39, %fd330;
	mul.f64 	%fd332, %fd330, %fd225;
	ld.global.nc.f64 	%fd333, [%rd89+4864];
	mul.f64 	%fd334, %fd55, %fd333;
	sub.f64 	%fd335, %fd331, %fd334;
	mul.f64 	%fd336, %fd333, %fd225;
	sub.f64 	%fd337, %fd332, %fd336;
	ld.global.nc.f64 	%fd338, [%rd96+1478656];
	mul.f64 	%fd339, %fd39, %fd338;
	sub.f64 	%fd340, %fd335, %fd339;
	mul.f64 	%fd341, %fd338, %fd230;
	sub.f64 	%fd342, %fd337, %fd341;
	ld.global.nc.f64 	%fd343, [%rd86+1483520];
	fma.rn.f64 	%fd344, %fd55, %fd343, %fd340;
	fma.rn.f64 	%fd345, %fd343, %fd230, %fd342;
	add.s64 	%rd124, %rd70, %rd27;
	ld.global.nc.f64 	%fd346, [%rd124];
	mul.f64 	%fd347, %fd1, %fd346;
	mul.f64 	%fd348, %fd346, %fd225;
	ld.global.nc.f64 	%fd349, [%rd71+16];
	mul.f64 	%fd350, %fd26, %fd349;
	sub.f64 	%fd351, %fd347, %fd350;
	mul.f64 	%fd352, %fd349, %fd225;
	sub.f64 	%fd353, %fd348, %fd352;
	ld.global.nc.f64 	%fd354, [%rd76+1478656];
	mul.f64 	%fd355, %fd1, %fd354;
	sub.f64 	%fd356, %fd351, %fd355;
	mul.f64 	%fd357, %fd354, %fd230;
	sub.f64 	%fd358, %fd353, %fd357;
	ld.global.nc.f64 	%fd359, [%rd68+1478672];
	fma.rn.f64 	%fd360, %fd26, %fd359, %fd356;
	fma.rn.f64 	%fd361, %fd359, %fd230, %fd358;
	add.s64 	%rd125, %rd90, %rd43;
	add.s64 	%rd126, %rd125, %rd33;
	ld.global.nc.f64 	%fd362, [%rd126];
	add.s64 	%rd127, %rd90, %rd38;
	add.s64 	%rd128, %rd127, %rd33;
	ld.global.nc.f64 	%fd363, [%rd128];
	mul.f64 	%fd364, %fd363, 0d4020000000000000;
	sub.f64 	%fd365, %fd362, %fd364;
	ld.global.nc.f64 	%fd366, [%rd96+739328];
	sub.f64 	%fd367, %fd366, %fd362;
	mul.f64 	%fd368, %fd39, 0d4020000000000000;
	fma.rn.f64 	%fd369, %fd367, %fd368, %fd344;
	ld.global.nc.f64 	%fd370, [%rd94+739328];
	mul.f64 	%fd371, %fd370, 0d4020000000000000;
	sub.f64 	%fd372, %fd371, %fd364;
	sub.f64 	%fd373, %fd366, %fd371;
	ld.global.nc.f64 	%fd374, [%rd92+2432];
	mul.f64 	%fd375, %fd374, 0d4020000000000000;
	add.f64 	%fd376, %fd365, %fd375;
	ld.global.nc.f64 	%fd377, [%rd86+741760];
	mul.f64 	%fd378, %fd377, 0d4020000000000000;
	sub.f64 	%fd379, %fd378, %fd375;
	add.f64 	%fd380, %fd373, %fd378;
	ld.global.nc.f64 	%fd381, [%rd92+4864];
	sub.f64 	%fd382, %fd376, %fd381;
	mul.f64 	%fd383, %fd235, 0d4020000000000000;
	mul.f64 	%fd384, %fd382, %fd383;
	sub.f64 	%fd385, %fd345, %fd384;
	ld.global.nc.f64 	%fd386, [%rd86+744192];
	sub.f64 	%fd387, %fd386, %fd381;
	mul.f64 	%fd388, %fd55, 0d4020000000000000;
	mul.f64 	%fd389, %fd387, %fd388;
	sub.f64 	%fd390, %fd369, %fd389;
	sub.f64 	%fd391, %fd380, %fd386;
	mul.f64 	%fd392, %fd240, 0d4020000000000000;
	fma.rn.f64 	%fd393, %fd391, %fd392, %fd385;
	add.s64 	%rd129, %rd87, %rd38;
	add.s64 	%rd130, %rd129, %rd33;
	ld.global.nc.f64 	%fd394, [%rd130];
	add.f64 	%fd395, %fd372, %fd394;
	ld.global.nc.f64 	%fd396, [%rd89+2432];
	add.f64 	%fd397, %fd379, %fd396;
	sub.f64 	%fd398, %fd396, %fd394;
	mul.f64 	%fd399, %fd225, 0d4020000000000000;
	fma.rn.f64 	%fd400, %fd398, %fd399, %fd393;
	ld.global.nc.f64 	%fd401, [%rd94+1478656];
	sub.f64 	%fd402, %fd395, %fd401;
	mul.f64 	%fd403, %fd35, 0d4020000000000000;
	mul.f64 	%fd404, %fd402, %fd403;
	sub.f64 	%fd405, %fd390, %fd404;
	ld.global.nc.f64 	%fd406, [%rd86+1481088];
	sub.f64 	%fd407, %fd397, %fd406;
	mul.f64 	%fd408, %fd48, 0d4020000000000000;
	fma.rn.f64 	%fd409, %fd407, %fd408, %fd405;
	sub.f64 	%fd410, %fd406, %fd401;
	mul.f64 	%fd411, %fd230, 0d4020000000000000;
	mul.f64 	%fd412, %fd410, %fd411;
	sub.f64 	%fd413, %fd400, %fd412;
	mul.f64 	%fd414, %fd327, %fd413;
	fma.rn.f64 	%fd415, %fd327, %fd409, %fd414;
	add.s64 	%rd131, %rd70, %rd30;
	ld.global.nc.f64 	%fd416, [%rd131];
	ld.global.nc.f64 	%fd417, [%rd71+8];
	sub.f64 	%fd418, %fd417, %fd416;
	fma.rn.f64 	%fd419, %fd418, %fd399, %fd361;
	add.s64 	%rd132, %rd73, %rd30;
	ld.global.nc.f64 	%fd420, [%rd132];
	mul.f64 	%fd421, %fd420, 0d4020000000000000;
	sub.f64 	%fd422, %fd416, %fd421;
	ld.global.nc.f64 	%fd423, [%rd74+8];
	mul.f64 	%fd424, %fd423, 0d4020000000000000;
	sub.f64 	%fd425, %fd417, %fd424;
	sub.f64 	%fd426, %fd424, %fd421;
	ld.global.nc.f64 	%fd427, [%rd75+739328];
	mul.f64 	%fd428, %fd427, 0d4020000000000000;
	add.f64 	%fd429, %fd422, %fd428;
	ld.global.nc.f64 	%fd430, [%rd68+739336];
	mul.f64 	%fd431, %fd430, 0d4020000000000000;
	add.f64 	%fd432, %fd425, %fd431;
	sub.f64 	%fd433, %fd431, %fd428;
	ld.global.nc.f64 	%fd434, [%rd75+1478656];
	sub.f64 	%fd435, %fd429, %fd434;
	mul.f64 	%fd436, %fd5, 0d4020000000000000;
	mul.f64 	%fd437, %fd435, %fd436;
	sub.f64 	%fd438, %fd360, %fd437;
	ld.global.nc.f64 	%fd439, [%rd68+1478664];
	sub.f64 	%fd440, %fd432, %fd439;
	mul.f64 	%fd441, %fd19, 0d4020000000000000;
	fma.rn.f64 	%fd442, %fd440, %fd441, %fd438;
	sub.f64 	%fd443, %fd439, %fd434;
	mul.f64 	%fd444, %fd443, %fd411;
	sub.f64 	%fd445, %fd419, %fd444;
	add.s64 	%rd133, %rd73, %rd27;
	ld.global.nc.f64 	%fd446, [%rd133];
	add.f64 	%fd447, %fd426, %fd446;
	ld.global.nc.f64 	%fd448, [%rd76+739328];
	sub.f64 	%fd449, %fd448, %fd446;
	mul.f64 	%fd450, %fd1, 0d4020000000000000;
	fma.rn.f64 	%fd451, %fd449, %fd450, %fd442;
	add.f64 	%fd452, %fd433, %fd448;
	ld.global.nc.f64 	%fd453, [%rd74+16];
	sub.f64 	%fd454, %fd447, %fd453;
	mul.f64 	%fd455, %fd454, %fd383;
	sub.f64 	%fd456, %fd445, %fd455;
	ld.global.nc.f64 	%fd457, [%rd68+739344];
	sub.f64 	%fd458, %fd457, %fd453;
	mul.f64 	%fd459, %fd26, 0d4020000000000000;
	mul.f64 	%fd460, %fd458, %fd459;
	sub.f64 	%fd461, %fd451, %fd460;
	fma.rn.f64 	%fd462, %fd329, %fd461, %fd415;
	sub.f64 	%fd463, %fd452, %fd457;
	fma.rn.f64 	%fd464, %fd463, %fd392, %fd456;
	fma.rn.f64 	%fd465, %fd329, %fd464, %fd462;
	add.f64 	%fd466, %fd325, %fd465;
	mul.f64 	%fd467, %fd328, %fd33;
	add.s64 	%rd134, %rd95, %rd27;
	ld.global.nc.f64 	%fd468, [%rd134];
	mul.f64 	%fd469, %fd136, %fd468;
	mul.f64 	%fd470, %fd468, %fd39;
	ld.global.nc.f64 	%fd471, [%rd96+16];
	mul.f64 	%fd472, %fd165, %fd471;
	sub.f64 	%fd473, %fd469, %fd472;
	mul.f64 	%fd474, %fd471, %fd39;
	sub.f64 	%fd475, %fd470, %fd474;
	ld.global.nc.f64 	%fd476, [%rd84+4864];
	mul.f64 	%fd477, %fd136, %fd476;
	sub.f64 	%fd478, %fd473, %fd477;
	mul.f64 	%fd479, %fd476, %fd55;
	sub.f64 	%fd480, %fd475, %fd479;
	ld.global.nc.f64 	%fd481, [%rd86+4880];
	fma.rn.f64 	%fd482, %fd165, %fd481, %fd478;
	fma.rn.f64 	%fd483, %fd481, %fd55, %fd480;
	add.s64 	%rd135, %rd117, %rd27;
	ld.global.nc.f64 	%fd484, [%rd135];
	mul.f64 	%fd485, %fd136, %fd484;
	mul.f64 	%fd486, %fd484, %fd68;
	ld.global.nc.f64 	%fd487, [%rd118+16];
	mul.f64 	%fd488, %fd165, %fd487;
	sub.f64 	%fd489, %fd485, %fd488;
	mul.f64 	%fd490, %fd487, %fd68;
	sub.f64 	%fd491, %fd486, %fd490;
	ld.global.nc.f64 	%fd492, [%rd109+1478656];
	mul.f64 	%fd493, %fd136, %fd492;
	sub.f64 	%fd494, %fd489, %fd493;
	mul.f64 	%fd495, %fd492, %fd85;
	sub.f64 	%fd496, %fd491, %fd495;
	ld.global.nc.f64 	%fd497, [%rd110+1478672];
	fma.rn.f64 	%fd498, %fd165, %fd497, %fd494;
	fma.rn.f64 	%fd499, %fd497, %fd85, %fd496;
	add.s64 	%rd136, %rd95, %rd30;
	ld.global.nc.f64 	%fd500, [%rd136];
	ld.global.nc.f64 	%fd501, [%rd96+8];
	sub.f64 	%fd502, %fd501, %fd500;
	fma.rn.f64 	%fd503, %fd502, %fd368, %fd483;
	add.s64 	%rd137, %rd93, %rd30;
	ld.global.nc.f64 	%fd504, [%rd137];
	mul.f64 	%fd505, %fd504, 0d4020000000000000;
	sub.f64 	%fd506, %fd500, %fd505;
	ld.global.nc.f64 	%fd507, [%rd94+8];
	mul.f64 	%fd508, %fd507, 0d4020000000000000;
	sub.f64 	%fd509, %fd501, %fd508;
	sub.f64 	%fd510, %fd508, %fd505;
	ld.global.nc.f64 	%fd511, [%rd85+2432];
	mul.f64 	%fd512, %fd511, 0d4020000000000000;
	add.f64 	%fd513, %fd506, %fd512;
	ld.global.nc.f64 	%fd514, [%rd86+2440];
	mul.f64 	%fd515, %fd514, 0d4020000000000000;
	add.f64 	%fd516, %fd509, %fd515;
	sub.f64 	%fd517, %fd515, %fd512;
	ld.global.nc.f64 	%fd518, [%rd85+4864];
	sub.f64 	%fd519, %fd513, %fd518;
	mul.f64 	%fd520, %fd143, 0d4020000000000000;
	mul.f64 	%fd521, %fd519, %fd520;
	sub.f64 	%fd522, %fd482, %fd521;
	ld.global.nc.f64 	%fd523, [%rd86+4872];
	sub.f64 	%fd524, %fd516, %fd523;
	mul.f64 	%fd525, %fd158, 0d4020000000000000;
	fma.rn.f64 	%fd526, %fd524, %fd525, %fd522;
	sub.f64 	%fd527, %fd523, %fd518;
	mul.f64 	%fd528, %fd527, %fd388;
	sub.f64 	%fd529, %fd503, %fd528;
	add.s64 	%rd138, %rd93, %rd27;
	ld.global.nc.f64 	%fd530, [%rd138];
	add.f64 	%fd531, %fd510, %fd530;
	ld.global.nc.f64 	%fd532, [%rd84+2432];
	sub.f64 	%fd533, %fd532, %fd530;
	mul.f64 	%fd534, %fd136, 0d4020000000000000;
	fma.rn.f64 	%fd535, %fd533, %fd534, %fd526;
	add.f64 	%fd536, %fd517, %fd532;
	ld.global.nc.f64 	%fd537, [%rd94+16];
	sub.f64 	%fd538, %fd531, %fd537;
	mul.f64 	%fd539, %fd538, %fd403;
	sub.f64 	%fd540, %fd529, %fd539;
	ld.global.nc.f64 	%fd541, [%rd86+2448];
	sub.f64 	%fd542, %fd541, %fd537;
	mul.f64 	%fd543, %fd165, 0d4020000000000000;
	mul.f64 	%fd544, %fd542, %fd543;
	sub.f64 	%fd545, %fd535, %fd544;
	sub.f64 	%fd546, %fd536, %fd541;
	fma.rn.f64 	%fd547, %fd546, %fd408, %fd540;
	mul.f64 	%fd548, %fd467, %fd547;
	fma.rn.f64 	%fd549, %fd467, %fd545, %fd548;
	add.s64 	%rd139, %rd117, %rd30;
	ld.global.nc.f64 	%fd550, [%rd139];
	ld.global.nc.f64 	%fd551, [%rd118+8];
	sub.f64 	%fd552, %fd551, %fd550;
	mul.f64 	%fd553, %fd68, 0d4020000000000000;
	fma.rn.f64 	%fd554, %fd552, %fd553, %fd499;
	add.s64 	%rd140, %rd120, %rd30;
	ld.global.nc.f64 	%fd555, [%rd140];
	mul.f64 	%fd556, %fd555, 0d4020000000000000;
	sub.f64 	%fd557, %fd550, %fd556;
	ld.global.nc.f64 	%fd558, [%rd121+8];
	mul.f64 	%fd559, %fd558, 0d4020000000000000;
	sub.f64 	%fd560, %fd551, %fd559;
	sub.f64 	%fd561, %fd559, %fd556;
	ld.global.nc.f64 	%fd562, [%rd111+739328];
	mul.f64 	%fd563, %fd562, 0d4020000000000000;
	add.f64 	%fd564, %fd557, %fd563;
	ld.global.nc.f64 	%fd565, [%rd110+739336];
	mul.f64 	%fd566, %fd565, 0d4020000000000000;
	add.f64 	%fd567, %fd560, %fd566;
	sub.f64 	%fd568, %fd566, %fd563;
	ld.global.nc.f64 	%fd569, [%rd111+1478656];
	sub.f64 	%fd570, %fd564, %fd569;
	mul.f64 	%fd571, %fd570, %fd520;
	sub.f64 	%fd572, %fd498, %fd571;
	ld.global.nc.f64 	%fd573, [%rd110+1478664];
	sub.f64 	%fd574, %fd567, %fd573;
	fma.rn.f64 	%fd575, %fd574, %fd525, %fd572;
	sub.f64 	%fd576, %fd573, %fd569;
	mul.f64 	%fd577, %fd85, 0d4020000000000000;
	mul.f64 	%fd578, %fd576, %fd577;
	sub.f64 	%fd579, %fd554, %fd578;
	add.s64 	%rd141, %rd120, %rd27;
	ld.global.nc.f64 	%fd580, [%rd141];
	add.f64 	%fd581, %fd561, %fd580;
	ld.global.nc.f64 	%fd582, [%rd109+739328];
	sub.f64 	%fd583, %fd582, %fd580;
	fma.rn.f64 	%fd584, %fd583, %fd534, %fd575;
	add.f64 	%fd585, %fd568, %fd582;
	ld.global.nc.f64 	%fd586, [%rd121+16];
	sub.f64 	%fd587, %fd581, %fd586;
	mul.f64 	%fd588, %fd64, 0d4020000000000000;
	mul.f64 	%fd589, %fd587, %fd588;
	sub.f64 	%fd590, %fd579, %fd589;
	ld.global.nc.f64 	%fd591, [%rd110+739344];
	sub.f64 	%fd592, %fd591, %fd586;
	mul.f64 	%fd593, %fd592, %fd543;
	sub.f64 	%fd594, %fd584, %fd593;
	fma.rn.f64 	%fd595, %fd329, %fd594, %fd549;
	sub.f64 	%fd596, %fd585, %fd591;
	mul.f64 	%fd597, %fd77, 0d4020000000000000;
	fma.rn.f64 	%fd598, %fd596, %fd597, %fd590;
	fma.rn.f64 	%fd599, %fd329, %fd598, %fd595;
	add.f64 	%fd600, %fd173, %fd599;
	add.s64 	%rd142, %rd63, %rd27;
	ld.global.nc.f64 	%fd601, [%rd142];
	mul.f64 	%fd602, %fd1, %fd601;
	mul.f64 	%fd603, %fd601, %fd250;
	ld.global.nc.f64 	%fd604, [%rd64+16];
	mul.f64 	%fd605, %fd26, %fd604;
	sub.f64 	%fd606, %fd602, %fd605;
	mul.f64 	%fd607, %fd604, %fd250;
	sub.f64 	%fd608, %fd603, %fd607;
	ld.global.nc.f64 	%fd609, [%rd76+4864];
	mul.f64 	%fd610, %fd1, %fd609;
	sub.f64 	%fd611, %fd606, %fd610;
	mul.f64 	%fd612, %fd609, %fd263;
	sub.f64 	%fd613, %fd608, %fd612;
	ld.global.nc.f64 	%fd614, [%rd68+4880];
	fma.rn.f64 	%fd615, %fd26, %fd614, %fd611;
	fma.rn.f64 	%fd616, %fd614, %fd263, %fd613;
	add.s64 	%rd143, %rd116, %rd43;
	add.s64 	%rd144, %rd143, %rd33;
	ld.global.nc.f64 	%fd617, [%rd144];
	mul.f64 	%fd618, %fd250, %fd617;
	mul.f64 	%fd619, %fd617, %fd68;
	ld.global.nc.f64 	%fd620, [%rd118+4864];
	mul.f64 	%fd621, %fd263, %fd620;
	sub.f64 	%fd622, %fd618, %fd621;
	mul.f64 	%fd623, %fd620, %fd68;
	sub.f64 	%fd624, %fd619, %fd623;
	ld.global.nc.f64 	%fd625, [%rd113+1478656];
	mul.f64 	%fd626, %fd250, %fd625;
	sub.f64 	%fd627, %fd622, %fd626;
	mul.f64 	%fd628, %fd625, %fd85;
	sub.f64 	%fd629, %fd624, %fd628;
	ld.global.nc.f64 	%fd630, [%rd110+1483520];
	fma.rn.f64 	%fd631, %fd263, %fd630, %fd627;
	fma.rn.f64 	%fd632, %fd630, %fd85, %fd629;
	add.s64 	%rd145, %rd63, %rd30;
	ld.global.nc.f64 	%fd633, [%rd145];
	ld.global.nc.f64 	%fd634, [%rd64+8];
	sub.f64 	%fd635, %fd634, %fd633;
	mul.f64 	%fd636, %fd250, 0d4020000000000000;
	fma.rn.f64 	%fd637, %fd635, %fd636, %fd616;
	add.s64 	%rd146, %rd65, %rd30;
	ld.global.nc.f64 	%fd638, [%rd146];
	mul.f64 	%fd639, %fd638, 0d4020000000000000;
	sub.f64 	%fd640, %fd633, %fd639;
	ld.global.nc.f64 	%fd641, [%rd66+8];
	mul.f64 	%fd642, %fd641, 0d4020000000000000;
	sub.f64 	%fd643, %fd634, %fd642;
	sub.f64 	%fd644, %fd642, %fd639;
	ld.global.nc.f64 	%fd645, [%rd75+2432];
	mul.f64 	%fd646, %fd645, 0d4020000000000000;
	add.f64 	%fd647, %fd640, %fd646;
	ld.global.nc.f64 	%fd648, [%rd68+2440];
	mul.f64 	%fd649, %fd648, 0d4020000000000000;
	add.f64 	%fd650, %fd643, %fd649;
	sub.f64 	%fd651, %fd649, %fd646;
	ld.global.nc.f64 	%fd652, [%rd75+4864];
	sub.f64 	%fd653, %fd647, %fd652;
	mul.f64 	%fd654, %fd653, %fd436;
	sub.f64 	%fd655, %fd615, %fd654;
	ld.global.nc.f64 	%fd656, [%rd68+4872];
	sub.f64 	%fd657, %fd650, %fd656;
	fma.rn.f64 	%fd658, %fd657, %fd441, %fd655;
	sub.f64 	%fd659, %fd656, %fd652;
	mul.f64 	%fd660, %fd263, 0d4020000000000000;
	mul.f64 	%fd661, %fd659, %fd660;
	sub.f64 	%fd662, %fd637, %fd661;
	add.s64 	%rd147, %rd65, %rd27;
	ld.global.nc.f64 	%fd663, [%rd147];
	add.f64 	%fd664, %fd644, %fd663;
	ld.global.nc.f64 	%fd665, [%rd76+2432];
	sub.f64 	%fd666, %fd665, %fd663;
	fma.rn.f64 	%fd667, %fd666, %fd450, %fd658;
	add.f64 	%fd668, %fd651, %fd665;
	ld.global.nc.f64 	%fd669, [%rd66+16];
	sub.f64 	%fd670, %fd664, %fd669;
	mul.f64 	%fd671, %fd255, 0d4020000000000000;
	mul.f64 	%fd672, %fd670, %fd671;
	sub.f64 	%fd673, %fd662, %fd672;
	ld.global.nc.f64 	%fd674, [%rd68+2448];
	sub.f64 	%fd675, %fd674, %fd669;
	mul.f64 	%fd676, %fd675, %fd459;
	sub.f64 	%fd677, %fd667, %fd676;
	sub.f64 	%fd678, %fd668, %fd674;
	mul.f64 	%fd679, %fd268, 0d4020000000000000;
	fma.rn.f64 	%fd680, %fd678, %fd679, %fd673;
	mul.f64 	%fd681, %fd467, %fd680;
	fma.rn.f64 	%fd682, %fd467, %fd677, %fd681;
	add.s64 	%rd148, %rd116, %rd38;
	add.s64 	%rd149, %rd148, %rd33;
	ld.global.nc.f64 	%fd683, [%rd149];
	ld.global.nc.f64 	%fd684, [%rd118+2432];
	sub.f64 	%fd685, %fd684, %fd683;
	fma.rn.f64 	%fd686, %fd685, %fd553, %fd632;
	add.s64 	%rd150, %rd119, %rd38;
	add.s64 	%rd151, %rd150, %rd33;
	ld.global.nc.f64 	%fd687, [%rd151];
	mul.f64 	%fd688, %fd687, 0d4020000000000000;
	sub.f64 	%fd689, %fd683, %fd688;
	ld.global.nc.f64 	%fd690, [%rd121+2432];
	mul.f64 	%fd691, %fd690, 0d4020000000000000;
	sub.f64 	%fd692, %fd684, %fd691;
	sub.f64 	%fd693, %fd691, %fd688;
	ld.global.nc.f64 	%fd694, [%rd115+739328];
	mul.f64 	%fd695, %fd694, 0d4020000000000000;
	add.f64 	%fd696, %fd689, %fd695;
	ld.global.nc.f64 	%fd697, [%rd110+741760];
	mul.f64 	%fd698, %fd697, 0d4020000000000000;
	add.f64 	%fd699, %fd692, %fd698;
	sub.f64 	%fd700, %fd698, %fd695;
	ld.global.nc.f64 	%fd701, [%rd115+1478656];
	sub.f64 	%fd702, %fd696, %fd701;
	mul.f64 	%fd703, %fd702, %fd671;
	sub.f64 	%fd704, %fd631, %fd703;
	ld.global.nc.f64 	%fd705, [%rd110+1481088];
	sub.f64 	%fd706, %fd699, %fd705;
	fma.rn.f64 	%fd707, %fd706, %fd679, %fd704;
	sub.f64 	%fd708, %fd705, %fd701;
	mul.f64 	%fd709, %fd708, %fd577;
	sub.f64 	%fd710, %fd686, %fd709;
	add.s64 	%rd152, %rd119, %rd43;
	add.s64 	%rd153, %rd152, %rd33;
	ld.global.nc.f64 	%fd711, [%rd153];
	add.f64 	%fd712, %fd693, %fd711;
	ld.global.nc.f64 	%fd713, [%rd113+739328];
	sub.f64 	%fd714, %fd713, %fd711;
	fma.rn.f64 	%fd715, %fd714, %fd636, %fd707;
	add.f64 	%fd716, %fd700, %fd713;
	ld.global.nc.f64 	%fd717, [%rd121+4864];
	sub.f64 	%fd718, %fd712, %fd717;
	mul.f64 	%fd719, %fd718, %fd588;
	sub.f64 	%fd720, %fd710, %fd719;
	ld.global.nc.f64 	%fd721, [%rd110+744192];
	sub.f64 	%fd722, %fd721, %fd717;
	mul.f64 	%fd723, %fd722, %fd660;
	sub.f64 	%fd724, %fd715, %fd723;
	fma.rn.f64 	%fd725, %fd327, %fd724, %fd682;
	sub.f64 	%fd726, %fd716, %fd721;
	fma.rn.f64 	%fd727, %fd726, %fd597, %fd720;
	fma.rn.f64 	%fd728, %fd327, %fd727, %fd725;
	add.f64 	%fd729, %fd277, %fd728;
	add.s64 	%rd154, %rd20, %rd23;
	add.s64 	%rd155, %rd154, %rd25;
	add.s64 	%rd156, %rd155, %rd33;
	ld.global.f64 	%fd730, [%rd156];
	fma.rn.f64 	%fd731, %fd600, 0d3FB2B324D6AC6977, %fd730;
	st.global.f64 	[%rd156], %fd731;
	add.s64 	%rd157, %rd21, %rd23;
	add.s64 	%rd158, %rd157, %rd25;
	add.s64 	%rd159, %rd158, %rd33;
	ld.global.f64 	%fd732, [%rd159];
	fma.rn.f64 	%fd733, %fd729, 0d3FB2B324D6AC6977, %fd732;
	st.global.f64 	[%rd159], %fd733;
	add.s64 	%rd160, %rd22, %rd23;
	add.s64 	%rd161, %rd160, %rd25;
	add.s64 	%rd162, %rd161, %rd33;
	ld.global.f64 	%fd734, [%rd162];
	fma.rn.f64 	%fd735, %fd466, 0d3FB2B324D6AC6977, %fd734;
	st.global.f64 	[%rd162], %fd735;
$L__BB0_2:
	ret;

}


// ===== COMPILED SASS (sm_100) =====

	.target	sm_100

	.elftype	@"ET_EXEC"


//--------------------- .note.nv.tkinfo           --------------------------
	.section	.note.nv.tkinfo,"",@"SHT_NOTE"
	.sectionflags	@"SHF_NOTE_NV_TKINFO"
	.tkinfo
        /*0018*/ 	.word	0x00000002
        /*0030*/ 	.string	""
        /*0030*/ 	.string	"ptxas"
        /*0030*/ 	.string	"Cuda compilation tools, release 13.0, V13.0.88"
        /*0030*/ 	.string	"Build cuda_13.0.r13.0/compiler.36424714_0"
        /*0030*/ 	.string	"-arch sm_100 -m 64 "



//--------------------- .note.nv.cuinfo           --------------------------
	.section	.note.nv.cuinfo,"",@"SHT_NOTE"
	.sectionflags	@"SHF_NOTE_NV_CUINFO"
        /*0018*/ 	.short	0x0002
        /*001a*/ 	.short	0x0064
        /*001c*/ 	.short	0x0082
	.zero		2


//--------------------- .nv.info                  --------------------------
	.section	.nv.info,"",@"SHT_CUDA_INFO"
	.align	4


	//----- nvinfo : EIATTR_REGCOUNT
	.align		4
        /*0000*/ 	.byte	0x04, 0x2f
        /*0002*/ 	.short	(.L_1 - .L_0)
	.align		4
.L_0:
        /*0004*/ 	.word	index@(_Z3sw4PdS_S_S_S_S_S_S_S_S_S_i)
        /*0008*/ 	.word	0x000000a8


	//----- nvinfo : EIATTR_FRAME_SIZE
	.align		4
.L_1:
        /*000c*/ 	.byte	0x04, 0x11
        /*000e*/ 	.short	(.L_3 - .L_2)
	.align		4
.L_2:
        /*0010*/ 	.word	index@(_Z3sw4PdS_S_S_S_S_S_S_S_S_S_i)
        /*0014*/ 	.word	0x00000000


	//----- nvinfo : EIATTR_MIN_STACK_SIZE
	.align		4
.L_3:
        /*0018*/ 	.byte	0x04, 0x12
        /*001a*/ 	.short	(.L_5 - .L_4)
	.align		4
.L_4:
        /*001c*/ 	.word	index@(_Z3sw4PdS_S_S_S_S_S_S_S_S_S_i)
        /*0020*/ 	.word	0x00000000
.L_5:


//--------------------- .nv.compat                --------------------------
	.section	.nv.compat,"",@"SHT_CUDA_COMPAT_INFO"
	.align	4
        /*0000*/ 	.byte	0x02, 0x09, 0x00, 0x00, 0x02, 0x02, 0x01, 0x00, 0x02, 0x05, 0x05, 0x00, 0x03, 0x07, 0x01, 0x01
        /*0010*/ 	.byte	0x02, 0x03, 0x00, 0x00, 0x02, 0x06, 0x01, 0x00, 0x04, 0x0b, 0x08, 0x00, 0x01, 0x00, 0x00, 0x00
        /*0020*/ 	.byte	0x00, 0x00, 0x00, 0x00


//--------------------- .nv.info._Z3sw4PdS_S_S_S_S_S_S_S_S_S_i --------------------------
	.section	.nv.info._Z3sw4PdS_S_S_S_S_S_S_S_S_S_i,"",@"SHT_CUDA_INFO"
	.sectionflags	@""
	.align	4


	//----- nvinfo : EIATTR_CUDA_API_VERSION
	.align		4
        /*0000*/ 	.byte	0x04, 0x37
        /*0002*/ 	.short	(.L_7 - .L_6)
.L_6:
        /*0004*/ 	.word	0x00000082


	//----- nvinfo : EIATTR_KPARAM_INFO
	.align		4
.L_7:
        /*0008*/ 	.byte	0x04, 0x17
        /*000a*/ 	.short	(.L_9 - .L_8)
.L_8:
        /*000c*/ 	.word	0x00000000
        /*0010*/ 	.short	0x000b
        /*0012*/ 	.short	0x0058
        /*0014*/ 	.byte	0x00, 0xf0, 0x11, 0x00


	//----- nvinfo : EIATTR_KPARAM_INFO
	.align		4
.L_9:
        /*0018*/ 	.byte	0x04, 0x17
        /*001a*/ 	.short	(.L_11 - .L_10)
.L_10:
        /*001c*/ 	.word	0x00000000
        /*0020*/ 	.short	0x000a
        /*0022*/ 	.short	0x0050
        /*0024*/ 	.byte	0x00, 0xf5, 0x21, 0x00


	//----- nvinfo : EIATTR_KPARAM_INFO
	.align		4
.L_11:
        /*0028*/ 	.byte	0x04, 0x17
        /*002a*/ 	.short	(.L_13 - .L_12)
.L_12:
        /*002c*/ 	.word	0x00000000
        /*0030*/ 	.short	0x0009
        /*0032*/ 	.short	0x0048
        /*0034*/ 	.byte	0x00, 0xf5, 0x21, 0x00


	//----- nvinfo : EIATTR_KPARAM_INFO
	.align		4
.L_13:
        /*0038*/ 	.byte	0x04, 0x17
        /*003a*/ 	.short	(.L_15 - .L_14)
.L_14:
        /*003c*/ 	.word	0x00000000
        /*0040*/ 	.short	0x0008
        /*0042*/ 	.short	0x0040
        /*0044*/ 	.byte	0x00, 0xf5, 0x21, 0x00


	//----- nvinfo : EIATTR_KPARAM_INFO
	.align		4
.L_15:
        /*0048*/ 	.byte	0x04, 0x17
        /*004a*/ 	.short	(.L_17 - .L_16)
.L_16:
        /*004c*/ 	.word	0x00000000
        /*0050*/ 	.short	0x0007
        /*0052*/ 	.short	0x0038
        /*0054*/ 	.byte	0x00, 0xf5, 0x21, 0x00


	//----- nvinfo : EIATTR_KPARAM_INFO
	.align		4
.L_17:
        /*0058*/ 	.byte	0x04, 0x17
        /*005a*/ 	.short	(.L_19 - .L_18)
.L_18:
        /*005c*/ 	.word	0x00000000
        /*0060*/ 	.short	0x0006
        /*0062*/ 	.short	0x0030
        /*0064*/ 	.byte	0x00, 0xf5, 0x21, 0x00


	//----- nvinfo : EIATTR_KPARAM_INFO
	.align		4
.L_19:
        /*0068*/ 	.byte	0x04, 0x17
        /*006a*/ 	.short	(.L_21 - .L_20)
.L_20:
        /*006c*/ 	.word	0x00000000
        /*0070*/ 	.short	0x0005
        /*0072*/ 	.short	0x0028
        /*0074*/ 	.byte	0x00, 0xf5, 0x21, 0x00


	//----- nvinfo : EIATTR_KPARAM_INFO
	.align		4
.L_21:
        /*0078*/ 	.byte	0x04, 0x17
        /*007a*/ 	.short	(.L_23 - .L_22)
.L_22:
        /*007c*/ 	.word	0x00000000
        /*0080*/ 	.short	0x0004
        /*0082*/ 	.short	0x0020
        /*0084*/ 	.byte	0x00, 0xf5, 0x21, 0x00


	//----- nvinfo : EIATTR_KPARAM_INFO
	.align		4
.L_23:
        /*0088*/ 	.byte	0x04, 0x17
        /*008a*/ 	.short	(.L_25 - .L_24)
.L_24:
        /*008c*/ 	.word	0x00000000
        /*0090*/ 	.short	0x0003
        /*0092*/ 	.short	0x0018
        /*0094*/ 	.byte	0x00, 0xf5, 0x21, 0x00


	//----- nvinfo : EIATTR_KPARAM_INFO
	.align		4
.L_25:
        /*0098*/ 	.byte	0x04, 0x17
        /*009a*/ 	.short	(.L_27 - .L_26)
.L_26:
        /*009c*/ 	.word	0x00000000
        /*00a0*/ 	.short	0x0002
        /*00a2*/ 	.short	0x0010
        /*00a4*/ 	.byte	0x00, 0xf5, 0x21, 0x00


	//----- nvinfo : EIATTR_KPARAM_INFO
	.align		4
.L_27:
        /*00a8*/ 	.byte	0x04, 0x17
        /*00aa*/ 	.short	(.L_29 - .L_28)
.L_28:
        /*00ac*/ 	.word	0x00000000
        /*00b0*/ 	.short	0x0001
        /*00b2*/ 	.short	0x0008
        /*00b4*/ 	.byte	0x00, 0xf5, 0x21, 0x00


	//----- nvinfo : EIATTR_KPARAM_INFO
	.align		4
.L_29:
        /*00b8*/ 	.byte	0x04, 0x17
        /*00ba*/ 	.short	(.L_31 - .L_30)
.L_30:
        /*00bc*/ 	.word	0x00000000
        /*00c0*/ 	.short	0x0000
        /*00c2*/ 	.short	0x0000
        /*00c4*/ 	.byte	0x00, 0xf5, 0x21, 0x00


	//----- nvinfo : EIATTR_SPARSE_MMA_MASK
	.align		4
.L_31:
        /*00c8*/ 	.byte	0x03, 0x50
        /*00ca*/ 	.short	0x0000


	//----- nvinfo : EIATTR_MAXREG_COUNT
	.align		4
        /*00cc*/ 	.byte	0x03, 0x1b
        /*00ce*/ 	.short	0x00ff


	//----- nvinfo : EIATTR_MERCURY_ISA_VERSION
	.align		4
        /*00d0*/ 	.byte	0x03, 0x5f
        /*00d2*/ 	.short	0x0101


	//----- nvinfo : EIATTR_VRC_CTA_INIT_COUNT
	.align		4
        /*00d4*/ 	.byte	0x02, 0x4a
	.zero		1
	.zero		1


	//----- nvinfo : EIATTR_EXIT_INSTR_OFFSETS
	.align		4
        /*00d8*/ 	.byte	0x04, 0x1c
        /*00da*/ 	.short	(.L_33 - .L_32)


	//   ....[0]....
.L_32:
        /*00dc*/ 	.word	0x00000130


	//   ....[1]....
        /*00e0*/ 	.word	0x00003360


	//----- nvinfo : EIATTR_CBANK_PARAM_SIZE
	.align		4
.L_33:
        /*00e4*/ 	.byte	0x03, 0x19
        /*00e6*/ 	.short	0x005c


	//----- nvinfo : EIATTR_PARAM_CBANK
	.align		4
        /*00e8*/ 	.byte	0x04, 0x0a
        /*00ea*/ 	.short	(.L_35 - .L_34)
	.align		4
.L_34:
        /*00ec*/ 	.word	index@(.nv.constant0._Z3sw4PdS_S_S_S_S_S_S_S_S_S_i)
        /*00f0*/ 	.short	0x0380
        /*00f2*/ 	.short	0x005c


	//----- nvinfo : EIATTR_SW_WAR
	.align		4
.L_35:
        /*00f4*/ 	.byte	0x04, 0x36
        /*00f6*/ 	.short	(.L_37 - .L_36)
.L_36:
        /*00f8*/ 	.word	0x00000008
.L_37:


//--------------------- .nv.callgraph             --------------------------
	.section	.nv.callgraph,"",@"SHT_CUDA_CALLGRAPH"
	.align	4
	.sectionentsize	8
	.align		4
        /*0000*/ 	.word	0x00000000
	.align		4
        /*0004*/ 	.word	0xffffffff
	.align		4
        /*0008*/ 	.word	0x00000000
	.align		4
        /*000c*/ 	.word	0xfffffffe
	.align		4
        /*0010*/ 	.word	0x00000000
	.align		4
        /*0014*/ 	.word	0xfffffffd
	.align		4
        /*0018*/ 	.word	0x00000000
	.align		4
        /*001c*/ 	.word	0xfffffffc


//--------------------- .text._Z3sw4PdS_S_S_S_S_S_S_S_S_S_i --------------------------
	.section	.text._Z3sw4PdS_S_S_S_S_S_S_S_S_S_i,"ax",@progbits
	.align	128
        .global         _Z3sw4PdS_S_S_S_S_S_S_S_S_S_i
        .type           _Z3sw4PdS_S_S_S_S_S_S_S_S_S_i,@function
        .size           _Z3sw4PdS_S_S_S_S_S_S_S_S_S_i,(.L_x_1 - _Z3sw4PdS_S_S_S_S_S_S_S_S_S_i)
        .other          _Z3sw4PdS_S_S_S_S_S_S_S_S_S_i,@"STO_CUDA_ENTRY STV_DEFAULT"
_Z3sw4PdS_S_S_S_S_S_S_S_S_S_i:
.text._Z3sw4PdS_S_S_S_S_S_S_S_S_S_i:
[----:B------:R-:W-:Y:S01]  /*0000*/  LDC R1, c[0x0][0x37c] ;  /* 0x0000df00ff017b82 */ /* 0x000fe20000000800 */
[----:B------:R-:W0:Y:S01]  /*0010*/  S2R R5, SR_CTAID.X ;  /* 0x0000000000057919 */ /* 0x000e220000002500 */
[----:B------:R-:W0:Y:S01]  /*0020*/  LDCU UR5, c[0x0][0x360] ;  /* 0x00006c00ff0577ac */ /* 0x000e220008000800 */
[----:B------:R-:W0:Y:S01]  /*0030*/  S2R R4, SR_TID.X ;  /* 0x0000000000047919 */ /* 0x000e220000002100 */
[----:B------:R-:W1:Y:S01]  /*0040*/  LDCU UR6, c[0x0][0x364] ;  /* 0x00006c80ff0677ac */ /* 0x000e620008000800 */
[----:B------:R-:W1:Y:S01]  /*0050*/  S2R R160, SR_CTAID.Y ;  /* 0x0000000000a07919 */ /* 0x000e620000002600 */
[----:B------:R-:W2:Y:S01]  /*0060*/  LDCU UR7, c[0x0][0x368] ;  /* 0x00006d00ff0777ac */ /* 0x000ea20008000800 */
[----:B------:R-:W1:Y:S01]  /*0070*/  S2R R7, SR_TID.Y ;  /* 0x0000000000077919 */ /* 0x000e620000002200 */
[----:B------:R-:W3:Y:S01]  /*0080*/  LDCU UR4, c[0x0][0x3d8] ;  /* 0x00007b00ff0477ac */ /* 0x000ee20008000800 */
[----:B------:R-:W2:Y:S01]  /*0090*/  S2R R161, SR_CTAID.Z ;  /* 0x0000000000a17919 */ /* 0x000ea20000002700 */
[----:B------:R-:W2:Y:S01]  /*00a0*/  S2R R6, SR_TID.Z ;  /* 0x0000000000067919 */ /* 0x000ea20000002300 */
[----:B---3--:R-:W-:Y:S01]  /*00b0*/  UIADD3 UR4, UPT, UPT, UR4, -0x3, URZ ;  /* 0xfffffffd04047890 */ /* 0x008fe2000fffe0ff */
[----:B0-----:R-:W-:-:S02]  /*00c0*/  IMAD R0, R5, UR5, R4 ;  /* 0x0000000505007c24 */ /* 0x001fc4000f8e0204 */
[----:B-1----:R-:W-:Y:S02]  /*00d0*/  IMAD R3, R160, UR6, R7 ;  /* 0x00000006a0037c24 */ /* 0x002fe4000f8e0207 */
[----:B--2---:R-:W-:-:S05]  /*00e0*/  IMAD R2, R161, UR7, R6 ;  /* 0x00000007a1027c24 */ /* 0x004fca000f8e0206 */
[CCC-:B------:R-:W-:Y:S02]  /*00f0*/  VIMNMX3.U32 R8, R0.reuse, R3.reuse, R2.reuse, PT ;  /* 0x000000030008720f */ /* 0x1c0fe40003800002 */
[----:B------:R-:W-:Y:S02]  /*0100*/  VIMNMX3 R0, R0, R3, R2, !PT ;  /* 0x000000030000720f */ /* 0x000fe40007800102 */
[----:B------:R-:W-:-:S04]  /*0110*/  ISETP.GE.U32.AND P0, PT, R8, 0x2, PT ;  /* 0x000000020800780c */ /* 0x000fc80003f06070 */
[----:B------:R-:W-:-:S13]  /*0120*/  ISETP.GT.OR P0, PT, R0, UR4, !P0 ;  /* 0x0000000400007c0c */ /* 0x000fda000c704670 */
[----:B------:R-:W-:Y:S05]  /*0130*/  @P0 EXIT ;  /* 0x000000000000094d */ /* 0x000fea0003800000 */
[----:B------:R-:W0:Y:S01]  /*0140*/  LDC.64 R24, c[0x0][0x3b0] ;  /* 0x0000ec00ff187b82 */ /* 0x000e220000000a00 */
[----:B------:R-:W1:Y:S01]  /*0150*/  LDCU UR4, c[0x0][0x368] ;  /* 0x00006d00ff0477ac */ /* 0x000e620008000800 */
[----:B------:R-:W2:Y:S06]  /*0160*/  LDCU UR5, c[0x0][0x364] ;  /* 0x00006c80ff0577ac */ /* 0x000eac0008000800 */
[----:B------:R-:W3:Y:S01]  /*0170*/  LDC.64 R74, c[0x0][0x3c0] ;  /* 0x0000f000ff4a7b82 */ /* 0x000ee20000000a00 */
[----:B------:R-:W4:Y:S07]  /*0180*/  LDCU UR6, c[0x0][0x360] ;  /* 0x00006c00ff0677ac */ /* 0x000f2e0008000800 */
[----:B------:R-:W5:Y:S01]  /*0190*/  LDC.64 R98, c[0x0][0x3c8] ;  /* 0x0000f200ff627b82 */ /* 0x000f620000000a00 */
[----:B-1----:R-:W-:-:S02]  /*01a0*/  IMAD R161, R161, UR4, R6 ;  /* 0x00000004a1a17c24 */ /* 0x002fc4000f8e0206 */
[----:B--2---:R-:W-:Y:S01]  /*01b0*/  IMAD R160, R160, UR5, R7 ;  /* 0x00000005a0a07c24 */ /* 0x004fe2000f8e0207 */
[----:B------:R-:W1:Y:S01]  /*01c0*/  LDCU.64 UR4, c[0x0][0x358] ;  /* 0x00006b00ff0477ac */ /* 0x000e620008000a00 */
[----:B0-----:R-:W-:-:S03]  /*01d0*/  IMAD.WIDE.U32 R2, R161, 0xb4800, R24 ;  /* 0x000b4800a1027825 */ /* 0x001fc600078e0018 */
[----:B------:R-:W0:Y:S01]  /*01e0*/  LDC.64 R120, c[0x0][0x3b8] ;  /* 0x0000ee00ff787b82 */ /* 0x000e220000000a00 */
[----:B------:R-:W-:Y:S01]  /*01f0*/  IADD3 R67, PT, PT, R161, -0x1, RZ ;  /* 0xffffffffa1437810 */ /* 0x000fe20007ffe0ff */
[----:B----4-:R-:W-:Y:S01]  /*0200*/  IMAD R5, R5, UR6, R4 ;  /* 0x0000000605057c24 */ /* 0x010fe2000f8e0204 */
[C---:B------:R-:W-:Y:S01]  /*0210*/  IADD3 R47, PT, PT, R160.reuse, -0x1, RZ ;  /* 0xffffffffa02f7810 */ /* 0x040fe20007ffe0ff */
[C-C-:B------:R-:W-:Y:S01]  /*0220*/  IMAD.WIDE.U32 R14, R160.reuse, 0x980, R2.reuse ;  /* 0x00000980a00e7825 */ /* 0x140fe200078e0002 */
[----:B------:R-:W-:Y:S02]  /*0230*/  IADD3 R53, PT, PT, R160, -0x2, RZ ;  /* 0xfffffffea0357810 */ /* 0x000fe40007ffe0ff */
[----:B------:R-:W-:Y:S01]  /*0240*/  IADD3 R43, PT, PT, R5, -0x2, RZ ;  /* 0xfffffffe052b7810 */ /* 0x000fe20007ffe0ff */
[----:B------:R-:W-:Y:S01]  /*0250*/  IMAD.WIDE.U32 R8, R47, 0x980, R2 ;  /* 0x000009802f087825 */ /* 0x000fe200078e0002 */
[----:B------:R-:W-:Y:S01]  /*0260*/  IADD3 R37, PT, PT, R5, -0x1, RZ ;  /* 0xffffffff05257810 */ /* 0x000fe20007ffe0ff */
[----:B------:R-:W2:Y:S01]  /*0270*/  LDC.64 R126, c[0x0][0x3d0] ;  /* 0x0000f400ff7e7b82 */ /* 0x000ea20000000a00 */
[----:B------:R-:W-:Y:S01]  /*0280*/  IADD3 R61, PT, PT, R161, -0x2, RZ ;  /* 0xfffffffea13d7810 */ /* 0x000fe20007ffe0ff */
[----:B------:R-:W-:-:S04]  /*0290*/  IMAD.WIDE.U32 R68, R5, 0x8, R14 ;  /* 0x0000000805447825 */ /* 0x000fc800078e000e */
[----:B------:R-:W-:Y:S02]  /*02a0*/  IMAD.WIDE.U32 R12, R53, 0x980, R2 ;  /* 0x00000980350c7825 */ /* 0x000fe400078e0002 */
[----:B------:R-:W4:Y:S01]  /*02b0*/  LDC.64 R64, c[0x0][0x398] ;  /* 0x0000e600ff407b82 */ /* 0x000f220000000a00 */
[----:B-1----:R-:W4:Y:S01]  /*02c0*/  LDG.E.64.CONSTANT R2, desc[UR4][R68.64] ;  /* 0x0000000444027981 */ /* 0x002f22000c1e9b00 */
[----:B---3--:R-:W-:-:S04]  /*02d0*/  IMAD.WIDE.U32 R44, R5, 0x8, R74 ;  /* 0x00000008052c7825 */ /* 0x008fc800078e004a */
[----:B-----5:R-:W-:-:S04]  /*02e0*/  IMAD.WIDE.U32 R110, R160, 0x8, R98 ;  /* 0x00000008a06e7825 */ /* 0x020fc800078e0062 */
[----:B0-----:R-:W-:Y:S01]  /*02f0*/  IMAD.WIDE.U32 R90, R161, 0xb4800, R120 ;  /* 0x000b4800a15a7825 */ /* 0x001fe200078e0078 */
[----:B------:R-:W3:Y:S03]  /*0300*/  LDG.E.64 R6, desc[UR4][R110.64] ;  /* 0x000000046e067981 */ /* 0x000ee6000c1e1b00 */
[----:B------:R-:W-:-:S04]  /*0310*/  IMAD.WIDE.U32 R16, R5, 0x8, R12 ;  /* 0x0000000805107825 */ /* 0x000fc800078e000c */
[----:B------:R-:W-:Y:S01]  /*0320*/  IMAD.WIDE.U32 R22, R67, 0xb4800, R24 ;  /* 0x000b480043167825 */ /* 0x000fe200078e0018 */
[----:B------:R-:W5:Y:S03]  /*0330*/  LDG.E.64 R12, desc[UR4][R44.64] ;  /* 0x000000042c0c7981 */ /* 0x000f66000c1e1b00 */
[----:B------:R-:W-:Y:S01]  /*0340*/  IMAD.WIDE.U32 R136, R47, 0x8, R98 ;  /* 0x000000082f887825 */ /* 0x000fe200078e0062 */
[C---:B------:R-:W-:Y:S01]  /*0350*/  IADD3 R162, PT, PT, R5.reuse, -0x2, RZ ;  /* 0xfffffffe05a27810 */ /* 0x040fe20007ffe0ff */
[----:B------:R-:W3:Y:S02]  /*0360*/  LDG.E.64 R124, desc[UR4][R110.64+0x8] ;  /* 0x000008046e7c7981 */ /* 0x000ee4000c1e1b00 */
[----:B------:R-:W-:Y:S02]  /*0370*/  IMAD.WIDE.U32 R10, R5, 0x8, R8 ;  /* 0x00000008050a7825 */ /* 0x000fe400078e0008 */
[----:B------:R-:W3:Y:S02]  /*0380*/  LDG.E.64 R136, desc[UR4][R136.64] ;  /* 0x0000000488887981 */ /* 0x000ee4000c1e1b00 */
[----:B------:R-:W-:-:S02]  /*0390*/  IMAD.WIDE.U32 R18, R43, 0x8, R14 ;  /* 0x000000082b127825 */ /* 0x000fc400078e000e */
[----:B------:R-:W3:Y:S02]  /*03a0*/  LDG.E.64.CONSTANT R10, desc[UR4][R10.64] ;  /* 0x000000040a0a7981 */ /* 0x000ee4000c1e9b00 */
[----:B------:R-:W-:Y:S02]  /*03b0*/  IMAD.WIDE.U32 R100, R43, 0x8, R74 ;  /* 0x000000082b647825 */ /* 0x000fe400078e004a */
[----:B------:R-:W3:Y:S02]  /*03c0*/  LDG.E.64.CONSTANT R8, desc[UR4][R68.64+0x980] ;  /* 0x0009800444087981 */ /* 0x000ee4000c1e9b00 */
[C---:B------:R-:W-:Y:S02]  /*03d0*/  IMAD.WIDE.U32 R20, R37.reuse, 0x8, R14 ;  /* 0x0000000825147825 */ /* 0x040fe400078e000e */
[----:B------:R-:W3:Y:S02]  /*03e0*/  LDG.E.64.CONSTANT R18, desc[UR4][R18.64] ;  /* 0x0000000412127981 */ /* 0x000ee4000c1e9b00 */
[----:B------:R-:W-:-:S02]  /*03f0*/  IMAD.WIDE.U32 R74, R37, 0x8, R74 ;  /* 0x00000008254a7825 */ /* 0x000fc400078e004a */
[----:B------:R-:W3:Y:S02]  /*0400*/  LDG.E.64.CONSTANT R14, desc[UR4][R20.64] ;  /* 0x00000004140e7981 */ /* 0x000ee4000c1e9b00 */
[C---:B------:R-:W-:Y:S02]  /*0410*/  IMAD.WIDE.U32 R122, R160.reuse, 0x980, R90 ;  /* 0x00000980a07a7825 */ /* 0x040fe400078e005a */
[----:B------:R-:W3:Y:S02]  /*0420*/  LDG.E.64 R100, desc[UR4][R100.64] ;  /* 0x0000000464647981 */ /* 0x000ee4000c1e1b00 */
[----:B------:R-:W-:Y:S02]  /*0430*/  IMAD.WIDE.U32 R98, R53, 0x8, R98 ;  /* 0x0000000835627825 */ /* 0x000fe400078e0062 */
[----:B------:R-:W3:Y:S02]  /*0440*/  LDG.E.64 R74, desc[UR4][R74.64] ;  /* 0x000000044a4a7981 */ /* 0x000ee4000c1e1b00 */
[----:B------:R-:W-:-:S02]  /*0450*/  IMAD.WIDE.U32 R22, R160, 0x980, R22 ;  /* 0x00000980a0167825 */ /* 0x000fc400078e0016 */
[----:B------:R-:W3:Y:S02]  /*0460*/  LDG.E.64.CONSTANT R16, desc[UR4][R16.64] ;  /* 0x0000000410107981 */ /* 0x000ee4000c1e9b00 */
[----:B------:R-:W-:Y:S02]  /*0470*/  IMAD.WIDE.U32 R24, R61, 0xb4800, R24 ;  /* 0x000b48003d187825 */ /* 0x000fe400078e0018 */
[----:B------:R-:W3:Y:S02]  /*0480*/  LDG.E.64 R98, desc[UR4][R98.64] ;  /* 0x0000000462627981 */ /* 0x000ee4000c1e1b00 */
[----:B------:R-:W-:Y:S01]  /*0490*/  IMAD.WIDE.U32 R28, R162, 0x8, R122 ;  /* 0x00000008a21c7825 */ /* 0x000fe200078e007a */
[----:B------:R-:W-:Y:S01]  /*04a0*/  IADD3 R4, PT, PT, R5, -0x1, RZ ;  /* 0xffffffff05047810 */ /* 0x000fe20007ffe0ff */
[----:B------:R-:W3:Y:S02]  /*04b0*/  LDG.E.64.CONSTANT R20, desc[UR4][R68.64+0x8] ;  /* 0x0000080444147981 */ /* 0x000ee4000c1e9b00 */
[----:B--2---:R-:W-:-:S02]  /*04c0*/  IMAD.WIDE.U32 R140, R67, 0x8, R126 ;  /* 0x00000008438c7825 */ /* 0x004fc400078e007e */
[----:B------:R-:W2:Y:S02]  /*04d0*/  LDG.E.64.CONSTANT R28, desc[UR4][R28.64] ;  /* 0x000000041c1c7981 */ /* 0x000ea4000c1e9b00 */
[----:B------:R-:W-:Y:S02]  /*04e0*/  IMAD.WIDE.U32 R26, R5, 0x8, R22 ;  /* 0x00000008051a7825 */ /* 0x000fe400078e0016 */
[----:B------:R-:W2:Y:S02]  /*04f0*/  LDG.E.64 R86, desc[UR4][R44.64+0x8] ;  /* 0x000008042c567981 */ /* 0x000ea4000c1e1b00 */
[----:B------:R-:W-:Y:S02]  /*0500*/  IMAD.WIDE.U32 R24, R160, 0x980, R24 ;  /* 0x00000980a0187825 */ /* 0x000fe400078e0018 */
[----:B------:R-:W2:Y:S02]  /*0510*/  LDG.E.64 R140, desc[UR4][R140.64] ;  /* 0x000000048c8c7981 */ /* 0x000ea4000c1e1b00 */
[----:B------:R-:W-:-:S02]  /*0520*/  IMAD.WIDE.U32 R30, R4, 0x8, R122 ;  /* 0x00000008041e7825 */ /* 0x000fc400078e007a */
[----:B------:R-:W2:Y:S02]  /*0530*/  LDG.E.64.CONSTANT R26, desc[UR4][R26.64] ;  /* 0x000000041a1a7981 */ /* 0x000ea4000c1e9b00 */
[----:B------:R-:W-:Y:S02]  /*0540*/  IMAD.WIDE.U32 R24, R5, 0x8, R24 ;  /* 0x0000000805187825 */ /* 0x000fe400078e0018 */
[----:B------:R-:W2:Y:S02]  /*0550*/  LDG.E.64.CONSTANT R30, desc[UR4][R30.64] ;  /* 0x000000041e1e7981 */ /* 0x000ea4000c1e9b00 */
[--C-:B------:R-:W-:Y:S02]  /*0560*/  IMAD.WIDE.U32 R70, R161, 0x8, R126.reuse ;  /* 0x00000008a1467825 */ /* 0x100fe400078e007e */
[----:B------:R-:W2:Y:S02]  /*0570*/  LDG.E.64.CONSTANT R24, desc[UR4][R24.64] ;  /* 0x0000000418187981 */ /* 0x000ea4000c1e9b00 */
[----:B------:R-:W-:-:S02]  /*0580*/  IMAD.WIDE.U32 R126, R61, 0x8, R126 ;  /* 0x000000083d7e7825 */ /* 0x000fc400078e007e */
[----:B------:R-:W2:Y:S02]  /*0590*/  LDG.E.64 R32, desc[UR4][R70.64] ;  /* 0x0000000446207981 */ /* 0x000ea4000c1e1b00 */
[----:B------:R-:W-:Y:S02]  /*05a0*/  IMAD.WIDE.U32 R122, R5, 0x8, R122 ;  /* 0x00000008057a7825 */ /* 0x000fe400078e007a */
[----:B------:R-:W2:Y:S02]  /*05b0*/  LDG.E.64.CONSTANT R22, desc[UR4][R68.64+0x10] ;  /* 0x0000100444167981 */ /* 0x000ea4000c1e9b00 */
[----:B----4-:R-:W-:Y:S02]  /*05c0*/  IMAD.WIDE.U32 R50, R161, 0xb4800, R64 ;  /* 0x000b4800a1327825 */ /* 0x010fe400078e0040 */
[----:B------:R-:W4:Y:S04]  /*05d0*/  LDG.E.64 R126, desc[UR4][R126.64] ;  /* 0x000000047e7e7981 */ /* 0x000f28000c1e1b00 */
[----:B------:R-:W4:Y:S01]  /*05e0*/  LDG.E.64.CONSTANT R128, desc[UR4][R122.64] ;  /* 0x000000047a807981 */ /* 0x000f22000c1e9b00 */
[----:B------:R-:W-:-:S03]  /*05f0*/  IMAD.WIDE.U32 R40, R160, 0x980, R50 ;  /* 0x00000980a0287825 */ /* 0x000fc600078e0032 */
[----:B------:R0:W4:Y:S01]  /*0600*/  LDG.E.64 R108, desc[UR4][R44.64+0x10] ;  /* 0x000010042c6c7981 */ /* 0x000122000c1e1b00 */
[----:B------:R-:W-:-:S03]  /*0610*/  IMAD.WIDE.U32 R34, R5, 0x8, R40 ;  /* 0x0000000805227825 */ /* 0x000fc600078e0028 */
[----:B------:R-:W4:Y:S01]  /*0620*/  LDG.E.64.CONSTANT R38, desc[UR4][R122.64+0x8] ;  /* 0x000008047a267981 */ /* 0x000f22000c1e9b00 */
[----:B------:R-:W-:-:S03]  /*0630*/  IMAD.WIDE.U32 R36, R37, 0x8, R40 ;  /* 0x0000000825247825 */ /* 0x000fc600078e0028 */
[----:B------:R-:W4:Y:S01]  /*0640*/  LDG.E.64.CONSTANT R148, desc[UR4][R34.64] ;  /* 0x0000000422947981 */ /* 0x000f22000c1e9b00 */
[----:B------:R-:W-:-:S03]  /*0650*/  IMAD.WIDE.U32 R40, R43, 0x8, R40 ;  /* 0x000000082b287825 */ /* 0x000fc600078e0028 */
[----:B------:R-:W4:Y:S01]  /*0660*/  LDG.E.64.CONSTANT R94, desc[UR4][R36.64] ;  /* 0x00000004245e7981 */ /* 0x000f22000c1e9b00 */
[----:B0-----:R-:W-:-:S03]  /*0670*/  IMAD.WIDE.U32 R44, R47, 0x980, R50 ;  /* 0x000009802f2c7825 */ /* 0x001fc600078e0032 */
[----:B------:R-:W4:Y:S04]  /*0680*/  LDG.E.64.CONSTANT R42, desc[UR4][R68.64+0xb4800] ;  /* 0x0b480004442a7981 */ /* 0x000f28000c1e9b00 */
[----:B------:R-:W4:Y:S01]  /*0690*/  LDG.E.64.CONSTANT R92, desc[UR4][R40.64] ;  /* 0x00000004285c7981 */ /* 0x000f22000c1e9b00 */
[----:B------:R-:W-:-:S03]  /*06a0*/  IMAD.WIDE.U32 R48, R5, 0x8, R44 ;  /* 0x0000000805307825 */ /* 0x000fc600078e002c */
[----:B------:R-:W4:Y:S01]  /*06b0*/  LDG.E.64 R46, desc[UR4][R70.64+0x8] ;  /* 0x00000804462e7981 */ /* 0x000f22000c1e1b00 */
[----:B------:R-:W-:-:S03]  /*06c0*/  IMAD.WIDE.U32 R50, R53, 0x980, R50 ;  /* 0x0000098035327825 */ /* 0x000fc600078e0032 */
[----:B------:R-:W4:Y:S01]  /*06d0*/  LDG.E.64.CONSTANT R80, desc[UR4][R48.64] ;  /* 0x0000000430507981 */ /* 0x000f22000c1e9b00 */
[----:B------:R-:W-:-:S03]  /*06e0*/  IMAD.WIDE.U32 R54, R5, 0x8, R50 ;  /* 0x0000000805367825 */ /* 0x000fc600078e0032 */
[----:B------:R-:W4:Y:S04]  /*06f0*/  LDG.E.64.CONSTANT R52, desc[UR4][R122.64+0x10] ;  /* 0x000010047a347981 */ /* 0x000f28000c1e9b00 */
[----:B------:R-:W4:Y:S04]  /*0700*/  LDG.E.64.CONSTANT R84, desc[UR4][R34.64+0x8] ;  /* 0x0000080422547981 */ /* 0x000f28000c1e9b00 */
[----:B------:R-:W4:Y:S04]  /*0710*/  LDG.E.64.CONSTANT R76, desc[UR4][R54.64] ;  /* 0x00000004364c7981 */ /* 0x000f28000c1e9b00 */
[----:B------:R-:W4:Y:S04]  /*0720*/  LDG.E.64.CONSTANT R56, desc[UR4][R68.64+0x169000] ;  /* 0x1690000444387981 */ /* 0x000f28000c1e9b00 */
[----:B------:R-:W4:Y:S04]  /*0730*/  LDG.E.64 R130, desc[UR4][R70.64+0x10] ;  /* 0x0000100446827981 */ /* 0x000f28000c1e1b00 */
[----:B------:R5:W4:Y:S04]  /*0740*/  LDG.E.64.CONSTANT R58, desc[UR4][R68.64+0x1300] ;  /* 0x00130004443a7981 */ /* 0x000b28000c1e9b00 */
[----:B------:R-:W4:Y:S04]  /*0750*/  LDG.E.64 R110, desc[UR4][R110.64+0x10] ;  /* 0x000010046e6e7981 */ /* 0x000f28000c1e1b00 */
[----:B------:R-:W4:Y:S01]  /*0760*/  LDG.E.64.CONSTANT R82, desc[UR4][R34.64+0x980] ;  /* 0x0009800422527981 */ /* 0x000f22000c1e9b00 */
[----:B------:R-:W-:-:S03]  /*0770*/  IMAD.WIDE.U32 R60, R61, 0xb4800, R64 ;  /* 0x000b48003d3c7825 */ /* 0x000fc600078e0040 */
[----:B------:R-:W4:Y:S01]  /*0780*/  LDG.E.64.CONSTANT R150, desc[UR4][R34.64+0x1300] ;  /* 0x0013000422967981 */ /* 0x000f22000c1e9b00 */
[C---:B------:R-:W-:Y:S01]  /*0790*/  IMAD.WIDE.U32 R60, R160.reuse, 0x980, R60 ;  /* 0x00000980a03c7825 */ /* 0x040fe200078e003c */
[----:B------:R-:W-:Y:S02]  /*07a0*/  IADD3 R0, PT, PT, R160, -0x2, RZ ;  /* 0xfffffffea0007810 */ /* 0x000fe40007ffe0ff */
[----:B------:R-:W4:Y:S01]  /*07b0*/  LDG.E.64.CONSTANT R138, desc[UR4][R34.64+0x10] ;  /* 0x00001004228a7981 */ /* 0x000f22000c1e9b00 */
[----:B------:R-:W-:-:S04]  /*07c0*/  IMAD.WIDE.U32 R64, R67, 0xb4800, R64 ;  /* 0x000b480043407825 */ /* 0x000fc800078e0040 */
[----:B------:R-:W-:-:S05]  /*07d0*/  IMAD.WIDE.U32 R62, R5, 0x8, R60 ;  /* 0x00000008053e7825 */ /* 0x000fca00078e003c */
[----:B------:R-:W4:Y:S01]  /*07e0*/  LDG.E.64.CONSTANT R118, desc[UR4][R62.64] ;  /* 0x000000043e767981 */ /* 0x000f22000c1e9b00 */
[----:B------:R-:W-:-:S04]  /*07f0*/  IMAD.WIDE.U32 R64, R160, 0x980, R64 ;  /* 0x00000980a0407825 */ /* 0x000fc800078e0040 */
[----:B------:R-:W-:-:S05]  /*0800*/  IMAD.WIDE.U32 R66, R5, 0x8, R64 ;  /* 0x0000000805427825 */ /* 0x000fca00078e0040 */
[----:B------:R-:W4:Y:S01]  /*0810*/  LDG.E.64.CONSTANT R146, desc[UR4][R66.64] ;  /* 0x0000000442927981 */ /* 0x000f22000c1e9b00 */
[C---:B------:R-:W-:Y:S02]  /*0820*/  DMUL R78, R2.reuse, 3 ;  /* 0x40080000024e7828 */ /* 0x040fe40000000000 */
[----:B------:R-:W-:-:S06]  /*0830*/  DMUL R2, R2, 0.75 ;  /* 0x3fe8000002027828 */ /* 0x000fcc0000000000 */
[----:B-----5:R-:W-:Y:S02]  /*0840*/  DMUL R68, R12, R78 ;  /* 0x0000004e0c447228 */ /* 0x020fe40000000000 */
[----:B---3--:R-:W-:Y:S02]  /*0850*/  DMUL R96, R78, R6 ;  /* 0x000000064e607228 */ /* 0x008fe40000000000 */
[----:B------:R-:W-:Y:S02]  /*0860*/  DMUL R88, R10, R136 ;  /* 0x000000880a587228 */ /* 0x000fe40000000000 */
[----:B------:R-:W-:Y:S02]  /*0870*/  DMUL R102, R8, 3 ;  /* 0x4008000008667828 */ /* 0x000fe40000000000 */
[----:B------:R-:W-:Y:S02]  /*0880*/  DMUL R70, R14, 3 ;  /* 0x400800000e467828 */ /* 0x000fe40000000000 */
[----:B------:R-:W-:-:S02]  /*0890*/  DFMA R68, R18, R100, R68 ;  /* 0x000000641244722b */ /* 0x000fc40000000044 */
[--C-:B------:R-:W-:Y:S02]  /*08a0*/  DFMA R156, -R2, R6, R88.reuse ;  /* 0x00000006029c722b */ /* 0x100fe40000000158 */
[----:B------:R-:W-:Y:S02]  /*08b0*/  DFMA R88, R124, R102, R88 ;  /* 0x000000667c58722b */ /* 0x000fe40000000058 */
[----:B------:R-:W-:Y:S02]  /*08c0*/  DMUL R104, R14, R74 ;  /* 0x0000004a0e687228 */ /* 0x000fe40000000000 */
[----:B------:R-:W-:Y:S02]  /*08d0*/  DFMA R102, R74, R70, R68 ;  /* 0x000000464a66722b */ /* 0x000fe40000000044 */
[----:B------:R-:W-:Y:S02]  /*08e0*/  DMUL R68, R18, 0.75 ;  /* 0x3fe8000012447828 */ /* 0x000fe40000000000 */
[----:B------:R-:W-:-:S02]  /*08f0*/  DMUL R152, R10, 3 ;  /* 0x400800000a987828 */ /* 0x000fc40000000000 */
[----:B------:R-:W-:-:S04]  /*0900*/  DFMA R96, R16, R98, R96 ;  /* 0x000000621060722b */ /* 0x000fc80000000060 */
[----:B------:R-:W-:Y:S02]  /*0910*/  DFMA R70, -R68, R100, R104 ;  /* 0x000000644446722b */ /* 0x000fe40000000168 */
[----:B--2---:R-:W-:Y:S02]  /*0920*/  DMUL R132, R100, R28 ;  /* 0x0000001c64847228 */ /* 0x004fe40000000000 */
[----:B------:R-:W-:Y:S02]  /*0930*/  DFMA R152, R136, R152, R96 ;  /* 0x000000988898722b */ /* 0x000fe40000000060 */
[C---:B------:R-:W-:Y:S02]  /*0940*/  DFMA R68, R20.reuse, R86, R102 ;  /* 0x000000561444722b */ /* 0x040fe40000000066 */
[----:B------:R-:W-:Y:S02]  /*0950*/  DMUL R114, R20, 3 ;  /* 0x4008000014727828 */ /* 0x000fe40000000000 */
[----:B------:R-:W-:-:S04]  /*0960*/  DMUL R96, R26, R140 ;  /* 0x0000008c1a607228 */ /* 0x000fc80000000000 */
[----:B------:R-:W-:Y:S02]  /*0970*/  DFMA R132, R68, 2, R132 ;  /* 0x400000004484782b */ /* 0x000fe40000000084 */
[----:B------:R-:W-:Y:S02]  /*0980*/  DMUL R102, R30, 3 ;  /* 0x400800001e667828 */ /* 0x000fe40000000000 */
[----:B------:R-:W-:Y:S02]  /*0990*/  DMUL R72, R16, 0.75 ;  /* 0x3fe8000010487828 */ /* 0x000fe40000000000 */
[----:B------:R-:W-:Y:S02]  /*09a0*/  DMUL R106, R2, R12 ;  /* 0x0000000c026a7228 */ /* 0x000fe40000000000 */
[----:B------:R-:W-:Y:S02]  /*09b0*/  DMUL R112, R24, 0.75 ;  /* 0x3fe8000018707828 */ /* 0x000fe40000000000 */
[----:B------:R-:W-:-:S02]  /*09c0*/  DFMA R116, -R2, R32, R96 ;  /* 0x000000200274722b */ /* 0x000fc40000000160 */
[----:B------:R-:W-:Y:S02]  /*09d0*/  DFMA R104, R86, R114, R104 ;  /* 0x000000725668722b */ /* 0x000fe40000000068 */
[----:B------:R-:W-:Y:S02]  /*09e0*/  DFMA R70, -R2, R12, R70 ;  /* 0x0000000c0246722b */ /* 0x000fe40000000146 */
[----:B------:R-:W-:Y:S02]  /*09f0*/  DFMA R134, R74, R102, R132 ;  /* 0x000000664a86722b */ /* 0x000fe40000000084 */
[----:B------:R-:W-:Y:S02]  /*0a00*/  DMUL R102, R78, R32 ;  /* 0x000000204e667228 */ /* 0x000fe40000000000 */
[----:B------:R-:W-:Y:S02]  /*0a10*/  DFMA R156, -R72, R98, R156 ;  /* 0x00000062489c722b */ /* 0x000fe4000000019c */
[----:B------:R-:W-:-:S02]  /*0a20*/  DMUL R72, R22, 0.75 ;  /* 0x3fe8000016487828 */ /* 0x000fc40000000000 */
[----:B------:R-:W-:Y:S02]  /*0a30*/  DFMA R106, R20, R86, -R106 ;  /* 0x00000056146a722b */ /* 0x000fe4000000086a */
[----:B----4-:R-:W-:Y:S02]  /*0a40*/  DFMA R112, -R112, R126, R116 ;  /* 0x0000007e7070722b */ /* 0x010fe40000000174 */
[----:B------:R-:W-:Y:S02]  /*0a50*/  DFMA R104, R12, R78, R104 ;  /* 0x0000004e0c68722b */ /* 0x000fe40000000068 */
[----:B------:R-:W-:Y:S02]  /*0a60*/  DMUL R114, R28, 0.75 ;  /* 0x3fe800001c727828 */ /* 0x000fe40000000000 */
[----:B------:R-:W-:Y:S02]  /*0a70*/  DADD R116, R70, R70 ;  /* 0x0000000046747229 */ /* 0x000fe40000000046 */
[----:B------:R-:W-:-:S02]  /*0a80*/  DMUL R132, R128, 3 ;  /* 0x4008000080847828 */ /* 0x000fc40000000000 */
[----:B------:R-:W-:Y:S02]  /*0a90*/  DFMA R142, R24, R126, R102 ;  /* 0x0000007e188e722b */ /* 0x000fe40000000066 */
[----:B------:R-:W-:Y:S02]  /*0aa0*/  DMUL R102, R74, R30 ;  /* 0x0000001e4a667228 */ /* 0x000fe40000000000 */
[----:B------:R-:W-:Y:S02]  /*0ab0*/  DFMA R72, R108, -R72, R106 ;  /* 0x800000486c48722b */ /* 0x000fe4000000006a */
[----:B------:R-:W-:Y:S02]  /*0ac0*/  DFMA R74, R22, R108, R104 ;  /* 0x0000006c164a722b */ /* 0x000fe40000000068 */
[----:B------:R-:W-:Y:S02]  /*0ad0*/  DFMA R100, R100, -R114, R116 ;  /* 0x800000726464722b */ /* 0x000fe40000000074 */
[----:B------:R-:W-:-:S02]  /*0ae0*/  DFMA R134, R12, R132, R134 ;  /* 0x000000840c86722b */ /* 0x000fc40000000086 */
[----:B------:R-:W-:Y:S02]  /*0af0*/  DMUL R106, R26, 3 ;  /* 0x400800001a6a7828 */ /* 0x000fe40000000000 */
[----:B------:R-:W-:Y:S02]  /*0b00*/  DMUL R128, R128, 0.75 ;  /* 0x3fe8000080807828 */ /* 0x000fe40000000000 */
[----:B------:R-:W-:Y:S02]  /*0b10*/  DADD R116, R72, R72 ;  /* 0x0000000048747229 */ /* 0x000fe40000000048 */
[----:B------:R-:W-:Y:S02]  /*0b20*/  DFMA R104, R74, 2, R102 ;  /* 0x400000004a68782b */ /* 0x000fe40000000066 */
[----:B------:R-:W-:Y:S02]  /*0b30*/  DADD R94, -R148, R94 ;  /* 0x00000000945e7229 */ /* 0x000fe4000000015e */
[----:B------:R-:W-:-:S02]  /*0b40*/  DFMA R134, R86, R38, R134 ;  /* 0x000000265686722b */ /* 0x000fc40000000086 */
[----:B------:R-:W-:Y:S02]  /*0b50*/  DADD R114, R100, R102 ;  /* 0x0000000064727229 */ /* 0x000fe40000000066 */
[----:B------:R-:W-:Y:S02]  /*0b60*/  DFMA R142, R140, R106, R142 ;  /* 0x0000006a8c8e722b */ /* 0x000fe4000000008e */
[----:B------:R-:W-:Y:S02]  /*0b70*/  DMUL R106, R42, 3 ;  /* 0x400800002a6a7828 */ /* 0x000fe40000000000 */
[----:B------:R-:W-:Y:S02]  /*0b80*/  DADD R102, -R148, R92 ;  /* 0x0000000094667229 */ /* 0x000fe4000000015c */
[----:B------:R-:W-:Y:S02]  /*0b90*/  DMUL R100, R38, 3 ;  /* 0x4008000026647828 */ /* 0x000fe40000000000 */
[----:B------:R-:W-:-:S02]  /*0ba0*/  DFMA R92, R12, -R128, R116 ;  /* 0x800000800c5c722b */ /* 0x000fc40000000074 */
[----:B------:R-:W-:Y:S02]  /*0bb0*/  DFMA R104, R12, R132, R104 ;  /* 0x000000840c68722b */ /* 0x000fe40000000068 */
[----:B------:R-:W-:Y:S02]  /*0bc0*/  DFMA R152, R8, R124, R152 ;  /* 0x0000007c0898722b */ /* 0x000fe40000000098 */
[----:B------:R-:W-:Y:S02]  /*0bd0*/  DMUL R94, R94, R134 ;  /* 0x000000865e5e7228 */ /* 0x000fe40000000000 */
[----:B------:R-:W-:Y:S01]  /*0be0*/  DFMA R114, R12, -R128, R114 ;  /* 0x800000800c72722b */ /* 0x000fe20000000072 */
[----:B------:R-:W2:Y:S01]  /*0bf0*/  LDG.E.64.CONSTANT R134, desc[UR4][R34.64+0x169000] ;  /* 0x1690000422867981 */ /* 0x000ea2000c1e9b00 */
[----:B------:R-:W-:Y:S02]  /*0c00*/  DFMA R96, R46, R106, R96 ;  /* 0x0000006a2e60722b */ /* 0x000fe40000000060 */
[----:B------:R-:W-:-:S02]  /*0c10*/  DFMA R92, R86, R38, R92 ;  /* 0x00000026565c722b */ /* 0x000fc4000000005c */
[----:B------:R-:W-:Y:S02]  /*0c20*/  DFMA R106, R86, R100, R104 ;  /* 0x00000064566a722b */ /* 0x000fe40000000068 */
[----:B------:R-:W-:Y:S02]  /*0c30*/  DMUL R80, R152, R80 ;  /* 0x0000005098507228 */ /* 0x000fe40000000000 */
[----:B------:R-:W-:Y:S01]  /*0c40*/  DFMA R86, R102, R114, R94 ;  /* 0x000000726656722b */ /* 0x000fe2000000005e */
[----:B------:R-:W0:Y:S01]  /*0c50*/  LDC.64 R102, c[0x0][0x3a0] ;  /* 0x0000e800ff667b82 */ /* 0x000e220000000a00 */
[----:B------:R-:W-:Y:S01]  /*0c60*/  DFMA R142, R42, R46, R142 ;  /* 0x0000002e2a8e722b */ /* 0x000fe2000000008e */
[----:B------:R-:W3:Y:S01]  /*0c70*/  LDG.E.64.CONSTANT R94, desc[UR4][R34.64+0xb4800] ;  /* 0x0b480004225e7981 */ /* 0x000ee2000c1e9b00 */
[----:B------:R-:W-:Y:S02]  /*0c80*/  DMUL R104, R52, 0.75 ;  /* 0x3fe8000034687828 */ /* 0x000fe40000000000 */
[----:B------:R-:W-:-:S02]  /*0c90*/  DADD R100, -R148, R84 ;  /* 0x0000000094647229 */ /* 0x000fc40000000154 */
[----:B------:R-:W-:Y:S02]  /*0ca0*/  DFMA R84, R156, R76, R80 ;  /* 0x0000004c9c54722b */ /* 0x000fe40000000050 */
[----:B------:R-:W-:Y:S02]  /*0cb0*/  DMUL R76, R2, R32 ;  /* 0x00000020024c7228 */ /* 0x000fe40000000000 */
[----:B------:R-:W-:Y:S02]  /*0cc0*/  DFMA R106, R108, R52, R106 ;  /* 0x000000346c6a722b */ /* 0x000fe4000000006a */
[----:B------:R-:W-:Y:S02]  /*0cd0*/  DFMA R116, R78, R32, R96 ;  /* 0x000000204e74722b */ /* 0x000fe40000000060 */
[----:B------:R-:W-:Y:S02]  /*0ce0*/  DMUL R80, R142, R148 ;  /* 0x000000948e507228 */ /* 0x000fe40000000000 */
[----:B------:R-:W-:-:S02]  /*0cf0*/  DFMA R108, R108, -R104, R92 ;  /* 0x800000686c6c722b */ /* 0x000fc4000000005c */
[-C--:B------:R-:W-:Y:S02]  /*0d00*/  DFMA R88, R78, R6.reuse, R88 ;  /* 0x000000064e58722b */ /* 0x080fe40000000058 */
[----:B------:R-:W-:Y:S02]  /*0d10*/  DMUL R92, R2, R6 ;  /* 0x00000006025c7228 */ /* 0x000fe40000000000 */
[----:B------:R-:W-:Y:S02]  /*0d20*/  DMUL R144, R56, 0.75 ;  /* 0x3fe8000038907828 */ /* 0x000fe40000000000 */
[----:B------:R-:W-:Y:S01]  /*0d30*/  DFMA R78, R42, R46, -R76 ;  /* 0x0000002e2a4e722b */ /* 0x000fe2000000084c */
[----:B------:R-:W-:Y:S01]  /*0d40*/  IADD3 R3, PT, PT, R161, -0x1, RZ ;  /* 0xffffffffa1037810 */ /* 0x000fe20007ffe0ff */
[----:B------:R-:W-:Y:S02]  /*0d50*/  DFMA R96, R100, R106, R86 ;  /* 0x0000006a6460722b */ /* 0x000fe40000000056 */
[----:B------:R-:W-:-:S02]  /*0d60*/  DFMA R116, R56, R130, R116 ;  /* 0x000000823874722b */ /* 0x000fc40000000074 */
[----:B------:R-:W-:Y:S02]  /*0d70*/  DFMA R86, -R112, R148, -R80 ;  /* 0x000000947056722b */ /* 0x000fe40000000950 */
[----:B------:R-:W-:Y:S02]  /*0d80*/  DMUL R80, R58, 0.75 ;  /* 0x3fe800003a507828 */ /* 0x000fe40000000000 */
[----:B------:R-:W-:Y:S02]  /*0d90*/  DFMA R92, R8, R124, -R92 ;  /* 0x0000007c085c722b */ /* 0x000fe4000000085c */
[----:B------:R-:W-:Y:S01]  /*0da0*/  DFMA R76, R58, R110, R88 ;  /* 0x0000006e3a4c722b */ /* 0x000fe20000000058 */
[----:B------:R-:W-:Y:S01]  /*0db0*/  IMAD.WIDE.U32 R100, R0, 0x980, R90 ;  /* 0x0000098000647825 */ /* 0x000fe200078e005a */
[----:B------:R-:W-:-:S03]  /*0dc0*/  DFMA R144, R130, -R144, R78 ;  /* 0x800000908290722b */ /* 0x000fc6000000004e */
[----:B0-----:R-:W-:Y:S01]  /*0dd0*/  IMAD.WIDE.U32 R78, R3, 0xb4800, R102 ;  /* 0x000b4800034e7825 */ /* 0x001fe200078e0066 */
[----:B------:R-:W-:Y:S01]  /*0de0*/  DFMA R86, -R116, R148, R86 ;  /* 0x000000947456722b */ /* 0x000fe20000000156 */
[----:B------:R-:W-:Y:S01]  /*0df0*/  IADD3 R163, PT, PT, R161, -0x2, RZ ;  /* 0xfffffffea1a37810 */ /* 0x000fe20007ffe0ff */
[----:B------:R-:W-:Y:S01]  /*0e00*/  DFMA R80, R110, -R80, R92 ;  /* 0x800000506e50722b */ /* 0x000fe2000000005c */
[----:B------:R-:W-:Y:S01]  /*0e10*/  IMAD.WIDE.U32 R104, R5, 0x8, R100 ;  /* 0x0000000805687825 */ /* 0x000fe200078e0064 */
[----:B------:R-:W-:-:S03]  /*0e20*/  DFMA R88, R76, R82, R84 ;  /* 0x000000524c58722b */ /* 0x000fc60000000054 */
[C---:B------:R-:W-:Y:S01]  /*0e30*/  IMAD.WIDE.U32 R100, R160.reuse, 0x980, R78 ;  /* 0x00000980a0647825 */ /* 0x040fe200078e004e */
[----:B------:R-:W-:Y:S01]  /*0e40*/  DFMA R92, -R144, R148, R86 ;  /* 0x00000094905c722b */ /* 0x000fe20000000156 */
[----:B------:R-:W-:Y:S01]  /*0e50*/  IADD3 R2, PT, PT, R160, -0x1, RZ ;  /* 0xffffffffa0027810 */ /* 0x000fe20007ffe0ff */
[----:B------:R-:W4:Y:S01]  /*0e60*/  LDG.E.64.CONSTANT R82, desc[UR4][R104.64] ;  /* 0x0000000468527981 */ /* 0x000f22000c1e9b00 */
[----:B------:R-:W-:Y:S01]  /*0e70*/  IMAD.WIDE.U32 R84, R163, 0xb4800, R102 ;  /* 0x000b4800a3547825 */ /* 0x000fe200078e0066 */
[----:B------:R-:W-:-:S03]  /*0e80*/  DFMA R150, R80, R150, R88 ;  /* 0x000000965096722b */ /* 0x000fc60000000058 */
[----:B------:R-:W-:-:S04]  /*0e90*/  IMAD.WIDE.U32 R86, R5, 0x8, R100 ;  /* 0x0000000805567825 */ /* 0x000fc800078e0064 */
[----:B------:R-:W-:Y:S01]  /*0ea0*/  IMAD.WIDE.U32 R88, R160, 0x980, R84 ;  /* 0x00000980a0587825 */ /* 0x000fe200078e0054 */
[----:B------:R-:W5:Y:S03]  /*0eb0*/  LDG.E.64.CONSTANT R106, desc[UR4][R86.64] ;  /* 0x00000004566a7981 */ /* 0x000f66000c1e9b00 */
[----:B------:R-:W-:-:S04]  /*0ec0*/  IMAD.WIDE.U32 R102, R161, 0xb4800, R102 ;  /* 0x000b4800a1667825 */ /* 0x000fc800078e0066 */
[----:B------:R-:W-:-:S04]  /*0ed0*/  IMAD.WIDE.U32 R88, R5, 0x8, R88 ;  /* 0x0000000805587825 */ /* 0x000fc800078e0058 */
[----:B------:R-:W-:Y:S01]  /*0ee0*/  IMAD.WIDE.U32 R114, R160, 0x980, R102 ;  /* 0x00000980a0727825 */ /* 0x000fe200078e0066 */
[----:B------:R-:W5:Y:S01]  /*0ef0*/  LDG.E.64.CONSTANT R100, desc[UR4][R88.64] ;  /* 0x0000000458647981 */ /* 0x000f62000c1e9b00 */
[----:B------:R-:W-:Y:S02]  /*0f00*/  DFMA R118, R112, R118, R92 ;  /* 0x000000767076722b */ /* 0x000fe4000000005c */
[----:B------:R-:W-:-:S04]  /*0f10*/  IMAD.WIDE.U32 R92, R2, 0x980, R90 ;  /* 0x00000980025c7825 */ /* 0x000fc800078e005a */
[----:B------:R-:W-:-:S05]  /*0f20*/  IMAD.WIDE.U32 R90, R5, 0x8, R114 ;  /* 0x00000008055a7825 */ /* 0x000fca00078e0072 */
[----:B------:R-:W5:Y:S01]  /*0f30*/  LDG.E.64.CONSTANT R104, desc[UR4][R90.64+0xb4800] ;  /* 0x0b4800045a687981 */ /* 0x000f62000c1e9b00 */
[----:B------:R-:W-:Y:S01]  /*0f40*/  IMAD.WIDE.U32 R92, R5, 0x8, R92 ;  /* 0x00000008055c7825 */ /* 0x000fe200078e005c */
[----:B------:R-:W-:Y:S02]  /*0f50*/  DFMA R146, R142, R146, R118 ;  /* 0x000000928e92722b */ /* 0x000fe40000000076 */
[----:B------:R-:W5:Y:S04]  /*0f60*/  LDG.E.64.CONSTANT R118, desc[UR4][R90.64+0x169000] ;  /* 0x169000045a767981 */ /* 0x000f68000c1e9b00 */
[----:B------:R-:W5:Y:S01]  /*0f70*/  LDG.E.64.CONSTANT R92, desc[UR4][R92.64] ;  /* 0x000000045c5c7981 */ /* 0x000f62000c1e9b00 */
[----:B------:R-:W-:Y:S01]  /*0f80*/  DFMA R150, -R156, R148, R150 ;  /* 0x000000949c96722b */ /* 0x000fe20000000196 */
[----:B------:R-:W-:Y:S01]  /*0f90*/  UMOV UR6, 0x55555555 ;  /* 0x5555555500067882 */ /* 0x000fe20000000000 */
[----:B------:R-:W-:-:S06]  /*0fa0*/  UMOV UR7, 0x3fc55555 ;  /* 0x3fc5555500077882 */ /* 0x000fcc0000000000 */
[----:B------:R-:W-:-:S08]  /*0fb0*/  DFMA R150, -R152, R148, R150 ;  /* 0x000000949896722b */ /* 0x000fd00000000196 */
[----:B------:R-:W-:Y:S02]  /*0fc0*/  DFMA R150, -R76, R148, R150 ;  /* 0x000000944c96722b */ /* 0x000fe40000000196 */
[----:B------:R-:W-:-:S06]  /*0fd0*/  DADD R138, -R148, R138 ;  /* 0x00000000948a7229 */ /* 0x000fcc000000018a */
[----:B------:R-:W-:Y:S02]  /*0fe0*/  DFMA R150, -R80, R148, R150 ;  /* 0x000000945096722b */ /* 0x000fe40000000196 */
[----:B------:R-:W-:Y:S02]  /*0ff0*/  DFMA R96, R138, R108, R96 ;  /* 0x0000006c8a60722b */ /* 0x000fe40000000060 */
[----:B------:R-:W-:Y:S01]  /*1000*/  DADD R108, R156, R156 ;  /* 0x000000009c6c7229 */ /* 0x000fe2000000009c */
[----:B------:R-:W5:Y:S07]  /*1010*/  LDG.E.64.CONSTANT R138, desc[UR4][R90.64] ;  /* 0x000000045a8a7981 */ /* 0x000f6e000c1e9b00 */
[----:B------:R-:W-:-:S02]  /*1020*/  DFMA R108, R6, -R128, R108 ;  /* 0x80000080066c722b */ /* 0x000fc4000000006c */
[----:B---3--:R-:W-:-:S08]  /*1030*/  DFMA R94, R116, R94, R146 ;  /* 0x0000005e745e722b */ /* 0x008fd00000000092 */
[----:B--2---:R-:W-:Y:S02]  /*1040*/  DFMA R94, R144, R134, R94 ;  /* 0x00000086905e722b */ /* 0x004fe4000000005e */
[----:B------:R-:W-:-:S08]  /*1050*/  DMUL R134, R32, UR6 ;  /* 0x0000000620867c28 */ /* 0x000fd00008000000 */
[----:B------:R-:W-:Y:S02]  /*1060*/  DMUL R94, R94, R134 ;  /* 0x000000865e5e7228 */ /* 0x000fe40000000000 */
[----:B------:R-:W-:-:S08]  /*1070*/  DMUL R134, R6, UR6 ;  /* 0x0000000606867c28 */ /* 0x000fd00008000000 */
[----:B------:R-:W-:Y:S02]  /*1080*/  DFMA R94, R150, R134, R94 ;  /* 0x00000086965e722b */ /* 0x000fe4000000005e */
[----:B------:R-:W-:Y:S02]  /*1090*/  DMUL R134, R6, R132 ;  /* 0x0000008406867228 */ /* 0x000fe40000000000 */
[----:B----4-:R-:W-:Y:S02]  /*10a0*/  DMUL R148, R82, 0.75 ;  /* 0x3fe8000052947828 */ /* 0x010fe40000000000 */
[----:B-----5:R-:W-:-:S06]  /*10b0*/  DMUL R106, R142, R106 ;  /* 0x0000006a8e6a7228 */ /* 0x020fcc0000000000 */
[----:B------:R-:W-:Y:S01]  /*10c0*/  DFMA R148, R98, -R148, R108 ;  /* 0x800000946294722b */ /* 0x000fe2000000006c */
[----:B------:R-:W2:Y:S01]  /*10d0*/  LDG.E.64.CONSTANT R108, desc[UR4][R122.64+0x1300] ;  /* 0x001300047a6c7981 */ /* 0x000ea2000c1e9b00 */
[----:B------:R-:W-:Y:S02]  /*10e0*/  DFMA R100, R112, R100, R106 ;  /* 0x000000647064722b */ /* 0x000fe4000000006a */
[----:B------:R-:W-:-:S08]  /*10f0*/  DFMA R106, R152, 2, R134 ;  /* 0x40000000986a782b */ /* 0x000fd00000000086 */
[----:B------:R-:W-:Y:S02]  /*1100*/  DFMA R106, R98, R82, R106 ;  /* 0x00000052626a722b */ /* 0x000fe4000000006a */
[----:B------:R-:W-:Y:S01]  /*1110*/  DFMA R100, R116, R104, R100 ;  /* 0x000000687464722b */ /* 0x000fe20000000064 */
[--C-:B------:R-:W-:Y:S01]  /*1120*/  IMAD.WIDE.U32 R98, R2, 0x980, R102.reuse ;  /* 0x0000098002627825 */ /* 0x100fe200078e0066 */
[----:B------:R-:W3:Y:S03]  /*1130*/  LDG.E.64.CONSTANT R104, desc[UR4][R122.64+0x980] ;  /* 0x000980047a687981 */ /* 0x000ee6000c1e9b00 */
[----:B------:R-:W-:Y:S01]  /*1140*/  IMAD.WIDE.U32 R102, R0, 0x980, R102 ;  /* 0x0000098000667825 */ /* 0x000fe200078e0066 */
[----:B------:R-:W-:Y:S02]  /*1150*/  DMUL R146, R92, 3 ;  /* 0x400800005c927828 */ /* 0x000fe40000000000 */
[----:B------:R-:W-:Y:S01]  /*1160*/  DFMA R118, R144, R118, R100 ;  /* 0x000000769076722b */ /* 0x000fe20000000064 */
[----:B------:R-:W-:-:S05]  /*1170*/  IMAD.WIDE.U32 R100, R5, 0x8, R98 ;  /* 0x0000000805647825 */ /* 0x000fca00078e0062 */
[----:B------:R-:W4:Y:S01]  /*1180*/  LDG.E.64.CONSTANT R150, desc[UR4][R100.64] ;  /* 0x0000000464967981 */ /* 0x000f22000c1e9b00 */
[----:B------:R-:W-:Y:S01]  /*1190*/  DFMA R146, R136, R146, R106 ;  /* 0x000000928892722b */ /* 0x000fe2000000006a */
[----:B------:R-:W-:-:S05]  /*11a0*/  IMAD.WIDE.U32 R106, R5, 0x8, R102 ;  /* 0x00000008056a7825 */ /* 0x000fca00078e0066 */
[----:B------:R-:W5:Y:S01]  /*11b0*/  LDG.E.64.CONSTANT R154, desc[UR4][R106.64] ;  /* 0x000000046a9a7981 */ /* 0x000f62000c1e9b00 */
[----:B------:R-:W-:Y:S02]  /*11c0*/  DMUL R132, R32, R132 ;  /* 0x0000008420847228 */ /* 0x000fe40000000000 */
[----:B------:R-:W-:-:S08]  /*11d0*/  DFMA R118, -R112, R138, R118 ;  /* 0x0000008a7076722b */ /* 0x000fd00000000176 */
[C---:B------:R-:W-:Y:S02]  /*11e0*/  DFMA R118, -R142.reuse, R138, R118 ;  /* 0x0000008a8e76722b */ /* 0x040fe40000000176 */
[----:B------:R-:W-:Y:S02]  /*11f0*/  DFMA R142, R142, 2, R132 ;  /* 0x400000008e8e782b */ /* 0x000fe40000000084 */
[-C--:B------:R-:W-:Y:S02]  /*1200*/  DFMA R148, R136, R92.reuse, R148 ;  /* 0x0000005c8894722b */ /* 0x080fe40000000094 */
[----:B------:R-:W-:Y:S02]  /*1210*/  DFMA R132, R116, 2, R132 ;  /* 0x400000007484782b */ /* 0x000fe40000000084 */
[----:B------:R-:W-:Y:S02]  /*1220*/  DFMA R134, R136, R92, R134 ;  /* 0x0000005c8886722b */ /* 0x000fe40000000086 */
[----:B------:R-:W-:-:S02]  /*1230*/  DFMA R116, -R116, R138, R118 ;  /* 0x0000008a7474722b */ /* 0x000fc40000000176 */
[----:B------:R-:W-:-:S08]  /*1240*/  DADD R118, R80, R80 ;  /* 0x0000000050767229 */ /* 0x000fd00000000050 */
[----:B------:R-:W-:Y:S02]  /*1250*/  DFMA R118, R6, -R128, R118 ;  /* 0x800000800676722b */ /* 0x000fe40000000076 */
[----:B------:R-:W-:Y:S02]  /*1260*/  DADD R136, R112, R112 ;  /* 0x0000000070887229 */ /* 0x000fe40000000070 */
[----:B------:R-:W-:-:S06]  /*1270*/  DADD R112, R144, R144 ;  /* 0x0000000090707229 */ /* 0x000fcc0000000090 */
[CC--:B------:R-:W-:Y:S02]  /*1280*/  DFMA R136, R32.reuse, -R128.reuse, R136 ;  /* 0x800000802088722b */ /* 0x0c0fe40000000088 */
[----:B------:R-:W-:Y:S02]  /*1290*/  DFMA R128, R32, -R128, R112 ;  /* 0x800000802080722b */ /* 0x000fe40000000070 */
[----:B---3--:R-:W-:Y:S02]  /*12a0*/  DFMA R146, R124, R104, R146 ;  /* 0x000000687c92722b */ /* 0x008fe40000000092 */
[----:B----4-:R-:W-:-:S08]  /*12b0*/  DADD R150, R150, -R138 ;  /* 0x0000000096967229 */ /* 0x010fd0000000088a */
[----:B------:R-:W-:Y:S02]  /*12c0*/  DMUL R150, R150, R146 ;  /* 0x0000009296967228 */ /* 0x000fe40000000000 */
[----:B-----5:R-:W-:-:S08]  /*12d0*/  DADD R154, R154, -R138 ;  /* 0x000000009a9a7229 */ /* 0x020fd0000000088a */
[----:B------:R-:W-:Y:S02]  /*12e0*/  DFMA R150, R154, R148, R150 ;  /* 0x000000949a96722b */ /* 0x000fe40000000096 */
[----:B------:R-:W-:Y:S01]  /*12f0*/  DFMA R148, R76, 2, R134 ;  /* 0x400000004c94782b */ /* 0x000fe20000000086 */
[----:B------:R-:W3:Y:S01]  /*1300*/  LDG.E.64.CONSTANT R154, desc[UR4][R90.64+0x980] ;  /* 0x000980045a9a7981 */ /* 0x000ee2000c1e9b00 */
[----:B--2---:R-:W-:-:S06]  /*1310*/  DMUL R134, R108, 0.75 ;  /* 0x3fe800006c867828 */ /* 0x004fcc0000000000 */
[C---:B------:R-:W-:Y:S02]  /*1320*/  DFMA R148, R110.reuse, R108, R148 ;  /* 0x0000006c6e94722b */ /* 0x040fe40000000094 */
[----:B------:R-:W-:Y:S01]  /*1330*/  DFMA R134, R110, -R134, R118 ;  /* 0x800000866e86722b */ /* 0x000fe20000000076 */
[----:B------:R-:W-:-:S04]  /*1340*/  IMAD.WIDE.U32 R110, R163, 0xb4800, R120 ;  /* 0x000b4800a36e7825 */ /* 0x000fc800078e0078 */
[----:B------:R-:W-:Y:S01]  /*1350*/  IMAD.WIDE.U32 R110, R160, 0x980, R110 ;  /* 0x00000980a06e7825 */ /* 0x000fe200078e006e */
[----:B------:R-:W-:-:S03]  /*1360*/  DMUL R112, R104, 3 ;  /* 0x4008000068707828 */ /* 0x000fc60000000000 */
[----:B------:R-:W-:-:S05]  /*1370*/  IMAD.WIDE.U32 R110, R5, 0x8, R110 ;  /* 0x00000008056e7825 */ /* 0x000fca00078e006e */
[----:B------:R-:W-:Y:S01]  /*1380*/  DFMA R148, R124, R112, R148 ;  /* 0x000000707c94722b */ /* 0x000fe20000000094 */
[----:B------:R-:W2:Y:S01]  /*1390*/  LDG.E.64.CONSTANT R110, desc[UR4][R110.64] ;  /* 0x000000046e6e7981 */ /* 0x000ea2000c1e9b00 */
[----:B------:R-:W-:-:S05]  /*13a0*/  IMAD.WIDE.U32 R112, R4, 0x8, R114 ;  /* 0x0000000804707825 */ /* 0x000fca00078e0072 */
[----:B------:R-:W4:Y:S01]  /*13b0*/  LDG.E.64.CONSTANT R118, desc[UR4][R112.64] ;  /* 0x0000000470767981 */ /* 0x000f22000c1e9b00 */
[----:B------:R-:W-:-:S05]  /*13c0*/  IMAD.WIDE.U32 R114, R162, 0x8, R114 ;  /* 0x00000008a2727825 */ /* 0x000fca00078e0072 */
[----:B------:R-:W5:Y:S01]  /*13d0*/  LDG.E.64.CONSTANT R146, desc[UR4][R114.64] ;  /* 0x0000000472927981 */ /* 0x000f62000c1e9b00 */
[----:B------:R-:W-:Y:S01]  /*13e0*/  DFMA R124, R124, R104, R134 ;  /* 0x000000687c7c722b */ /* 0x000fe20000000086 */
[----:B------:R-:W-:Y:S01]  /*13f0*/  IMAD.WIDE.U32 R120, R3, 0xb4800, R120 ;  /* 0x000b480003787825 */ /* 0x000fe200078e0078 */
[----:B------:R-:W-:Y:S01]  /*1400*/  DFMA R116, -R144, R138, R116 ;  /* 0x0000008a9074722b */ /* 0x000fe20000000174 */
[----:B------:R-:W3:Y:S02]  /*1410*/  LDG.E.64.CONSTANT R144, desc[UR4][R90.64+0x8] ;  /* 0x000008045a907981 */ /* 0x000ee4000c1e9b00 */
[----:B------:R-:W-:-:S04]  /*1420*/  IMAD.WIDE.U32 R120, R160, 0x980, R120 ;  /* 0x00000980a0787825 */ /* 0x000fc800078e0078 */
[----:B------:R-:W-:-:S06]  /*1430*/  IMAD.WIDE.U32 R120, R5, 0x8, R120 ;  /* 0x0000000805787825 */ /* 0x000fcc00078e0078 */
[----:B------:R-:W3:Y:S01]  /*1440*/  LDG.E.64.CONSTANT R120, desc[UR4][R120.64] ;  /* 0x0000000478787981 */ /* 0x000ee2000c1e9b00 */
[----:B--2---:R-:W-:-:S08]  /*1450*/  DMUL R134, R110, 0.75 ;  /* 0x3fe800006e867828 */ /* 0x004fd00000000000 */
[----:B------:R-:W-:Y:S02]  /*1460*/  DFMA R136, R126, -R134, R136 ;  /* 0x800000867e88722b */ /* 0x000fe40000000088 */
[----:B----4-:R-:W-:Y:S01]  /*1470*/  DMUL R134, R68, R118 ;  /* 0x0000007644867228 */ /* 0x010fe20000000000 */
[----:B------:R-:W2:Y:S07]  /*1480*/  LDG.E.64.CONSTANT R118, desc[UR4][R122.64+0x169000] ;  /* 0x169000047a767981 */ /* 0x000eae000c1e9b00 */
[----:B-----5:R-:W-:-:S02]  /*1490*/  DFMA R146, R70, R146, R134 ;  /* 0x000000924692722b */ /* 0x020fc40000000086 */
[----:B------:R-:W4:Y:S01]  /*14a0*/  LDG.E.64.CONSTANT R134, desc[UR4][R90.64+0x10] ;  /* 0x000010045a867981 */ /* 0x000f22000c1e9b00 */
[----:B---3--:R-:W-:-:S03]  /*14b0*/  DADD R154, R154, -R138 ;  /* 0x000000009a9a7229 */ /* 0x008fc6000000088a */
[----:B------:R-:W3:Y:S05]  /*14c0*/  LDG.E.64.CONSTANT R122, desc[UR4][R122.64+0xb4800] ;  /* 0x0b4800047a7a7981 */ /* 0x000eea000c1e9b00 */
[----:B------:R-:W-:Y:S01]  /*14d0*/  DFMA R148, R154, R148, R150 ;  /* 0x000000949a94722b */ /* 0x000fe20000000096 */
[----:B------:R-:W5:Y:S01]  /*14e0*/  LDG.E.64.CONSTANT R150, desc[UR4][R90.64+0x1300] ;  /* 0x001300045a967981 */ /* 0x000f62000c1e9b00 */
[----:B------:R-:W-:Y:S01]  /*14f0*/  DFMA R142, R126, R110, R142 ;  /* 0x0000006e7e8e722b */ /* 0x000fe2000000008e */
[----:B------:R-:W0:Y:S01]  /*1500*/  LDC.64 R126, c[0x0][0x3a8] ;  /* 0x0000ea00ff7e7b82 */ /* 0x000e220000000a00 */
[----:B------:R-:W-:Y:S02]  /*1510*/  DFMA R146, R74, R144, R146 ;  /* 0x000000904a92722b */ /* 0x000fe40000000092 */
[----:B------:R-:W-:-:S02]  /*1520*/  DFMA R136, R140, R120, R136 ;  /* 0x000000788c88722b */ /* 0x000fc40000000088 */
[----:B--2---:R-:W-:-:S08]  /*1530*/  DMUL R144, R118, 0.75 ;  /* 0x3fe8000076907828 */ /* 0x004fd00000000000 */
[C---:B------:R-:W-:Y:S02]  /*1540*/  DFMA R128, R130.reuse, -R144, R128 ;  /* 0x800000908280722b */ /* 0x040fe40000000080 */
[----:B------:R-:W-:Y:S02]  /*1550*/  DFMA R144, R130, R118, R132 ;  /* 0x000000768290722b */ /* 0x000fe40000000084 */
[----:B----4-:R-:W-:Y:S02]  /*1560*/  DFMA R134, R72, R134, R146 ;  /* 0x000000864886722b */ /* 0x010fe40000000092 */
[----:B------:R-:W-:-:S06]  /*1570*/  DMUL R130, R120, 3 ;  /* 0x4008000078827828 */ /* 0x000fcc0000000000 */
[----:B------:R-:W-:Y:S02]  /*1580*/  DFMA R134, -R70, R138, R134 ;  /* 0x0000008a4686722b */ /* 0x000fe40000000186 */
[----:B------:R-:W-:Y:S01]  /*1590*/  DFMA R130, R140, R130, R142 ;  /* 0x000000828c82722b */ /* 0x000fe2000000008e */
[----:B0-----:R-:W-:-:S05]  /*15a0*/  IMAD.WIDE.U32 R142, R161, 0xb4800, R126 ;  /* 0x000b4800a18e7825 */ /* 0x001fca00078e007e */
[----:B------:R-:W-:Y:S01]  /*15b0*/  DFMA R134, -R68, R138, R134 ;  /* 0x0000008a4486722b */ /* 0x000fe20000000186 */
[----:B------:R-:W-:-:S04]  /*15c0*/  IMAD.WIDE.U32 R154, R160, 0x980, R142 ;  /* 0x00000980a09a7825 */ /* 0x000fc800078e008e */
[----:B------:R-:W-:-:S03]  /*15d0*/  IMAD.WIDE.U32 R132, R5, 0x8, R154 ;  /* 0x0000000805847825 */ /* 0x000fc600078e009a */
[----:B------:R-:W-:Y:S02]  /*15e0*/  DFMA R146, -R74, R138, R134 ;  /* 0x0000008a4a92722b */ /* 0x000fe40000000186 */
[----:B------:R-:W2:Y:S01]  /*15f0*/  LDG.E.64.CONSTANT R134, desc[UR4][R132.64] ;  /* 0x0000000484867981 */ /* 0x000ea2000c1e9b00 */
[----:B------:R-:W-:Y:S02]  /*1600*/  DFMA R140, R140, R120, R144 ;  /* 0x000000788c8c722b */ /* 0x000fe40000000090 */
[----:B---3--:R-:W-:Y:S01]  /*1610*/  DMUL R144, R122, 3 ;  /* 0x400800007a907828 */ /* 0x008fe20000000000 */
[----:B------:R-:W3:Y:S01]  /*1620*/  LDG.E.64.CONSTANT R158, desc[UR4][R132.64+0x8] ;  /* 0x00000804849e7981 */ /* 0x000ee2000c1e9b00 */
[----:B-----5:R-:W-:Y:S02]  /*1630*/  DADD R150, -R138, R150 ;  /* 0x000000008a967229 */ /* 0x020fe40000000196 */
[----:B------:R-:W-:Y:S01]  /*1640*/  DFMA R138, -R72, R138, R146 ;  /* 0x0000008a488a722b */ /* 0x000fe20000000192 */
[----:B------:R-:W-:-:S03]  /*1650*/  IMAD.WIDE.U32 R146, R0, 0x980, R142 ;  /* 0x0000098000927825 */ /* 0x000fc600078e008e */
[----:B------:R-:W-:Y:S01]  /*1660*/  DFMA R140, R46, R144, R140 ;  /* 0x000000902e8c722b */ /* 0x000fe2000000008c */
[----:B------:R-:W-:-:S04]  /*1670*/  IMAD.WIDE.U32 R144, R2, 0x980, R142 ;  /* 0x0000098002907825 */ /* 0x000fc800078e008e */
[----:B------:R-:W-:Y:S01]  /*1680*/  IMAD.WIDE.U32 R142, R5, 0x8, R146 ;  /* 0x00000008058e7825 */ /* 0x000fe200078e0092 */
[----:B------:R-:W-:-:S04]  /*1690*/  DFMA R124, R150, R124, R148 ;  /* 0x0000007c967c722b */ /* 0x000fc80000000094 */
[----:B------:R-:W4:Y:S01]  /*16a0*/  LDG.E.64.CONSTANT R148, desc[UR4][R142.64] ;  /* 0x000000048e947981 */ /* 0x000f22000c1e9b00 */
[----:B------:R-:W-:-:S05]  /*16b0*/  IMAD.WIDE.U32 R144, R5, 0x8, R144 ;  /* 0x0000000805907825 */ /* 0x000fca00078e0090 */
[----:B------:R-:W5:Y:S01]  /*16c0*/  LDG.E.64.CONSTANT R146, desc[UR4][R144.64] ;  /* 0x0000000490927981 */ /* 0x000f62000c1e9b00 */
[----:B--2---:R-:W-:-:S08]  /*16d0*/  DMUL R150, R152, R134 ;  /* 0x0000008698967228 */ /* 0x004fd00000000000 */
[----:B------:R-:W-:-:S08]  /*16e0*/  DFMA R150, -R156, R134, -R150 ;  /* 0x000000869c96722b */ /* 0x000fd00000000996 */
[----:B------:R-:W-:-:S08]  /*16f0*/  DFMA R150, -R76, R134, R150 ;  /* 0x000000864c96722b */ /* 0x000fd00000000196 */
[----:B------:R-:W-:-:S08]  /*1700*/  DFMA R150, -R80, R134, R150 ;  /* 0x000000865096722b */ /* 0x000fd00000000196 */
[----:B----4-:R-:W-:Y:S01]  /*1710*/  DFMA R148, R156, R148, R150 ;  /* 0x000000949c94722b */ /* 0x010fe20000000096 */
[----:B------:R-:W-:-:S07]  /*1720*/  IMAD.WIDE.U32 R150, R162, 0x8, R154 ;  /* 0x00000008a2967825 */ /* 0x000fce00078e009a */
[----:B-----5:R-:W-:Y:S02]  /*1730*/  DFMA R146, R152, R146, R148 ;  /* 0x000000929892722b */ /* 0x020fe40000000094 */
[----:B------:R-:W2:Y:S04]  /*1740*/  LDG.E.64.CONSTANT R148, desc[UR4][R132.64+0x980] ;  /* 0x0009800484947981 */ /* 0x000ea8000c1e9b00 */
[----:B------:R-:W4:Y:S01]  /*1750*/  LDG.E.64.CONSTANT R152, desc[UR4][R150.64] ;  /* 0x0000000496987981 */ /* 0x000f22000c1e9b00 */
[----:B------:R-:W-:-:S05]  /*1760*/  IMAD.WIDE.U32 R154, R4, 0x8, R154 ;  /* 0x00000008049a7825 */ /* 0x000fca00078e009a */
[----:B------:R-:W5:Y:S01]  /*1770*/  LDG.E.64.CONSTANT R156, desc[UR4][R154.64] ;  /* 0x000000049a9c7981 */ /* 0x000f62000c1e9b00 */
[----:B--2---:R-:W-:Y:S02]  /*1780*/  DFMA R146, R76, R148, R146 ;  /* 0x000000944c92722b */ /* 0x004fe40000000092 */
[----:B------:R-:W-:-:S08]  /*1790*/  DMUL R76, R70, R134 ;  /* 0x00000086464c7228 */ /* 0x000fd00000000000 */
[----:B----4-:R-:W-:-:S08]  /*17a0*/  DFMA R70, R70, R152, -R76 ;  /* 0x000000984646722b */ /* 0x010fd0000000084c */
[----:B------:R-:W-:-:S08]  /*17b0*/  DFMA R70, -R68, R134, R70 ;  /* 0x000000864446722b */ /* 0x000fd00000000146 */
[----:B------:R-:W-:-:S08]  /*17c0*/  DFMA R70, -R74, R134, R70 ;  /* 0x000000864a46722b */ /* 0x000fd00000000146 */
[----:B------:R-:W-:-:S08]  /*17d0*/  DFMA R70, -R72, R134, R70 ;  /* 0x000000864846722b */ /* 0x000fd00000000146 */
[----:B-----5:R-:W-:Y:S02]  /*17e0*/  DFMA R156, R68, R156, R70 ;  /* 0x0000009c449c722b */ /* 0x020fe40000000046 */
[----:B------:R-:W2:Y:S04]  /*17f0*/  LDG.E.64.CONSTANT R70, desc[UR4][R132.64+0x10] ;  /* 0x0000100484467981 */ /* 0x000ea8000c1e9b00 */
[----:B------:R-:W4:Y:S01]  /*1800*/  LDG.E.64.CONSTANT R68, desc[UR4][R132.64+0x1300] ;  /* 0x0013000484447981 */ /* 0x000f22000c1e9b00 */
[----:B------:R-:W-:Y:S01]  /*1810*/  IMAD.WIDE.U32 R152, R3, 0xb4800, R126 ;  /* 0x000b480003987825 */ /* 0x000fe200078e007e */
[----:B---3--:R-:W-:-:S03]  /*1820*/  DFMA R158, R74, R158, R156 ;  /* 0x0000009e4a9e722b */ /* 0x008fc6000000009c */
[----:B------:R-:W-:-:S04]  /*1830*/  IMAD.WIDE.U32 R148, R160, 0x980, R152 ;  /* 0x00000980a0947825 */ /* 0x000fc800078e0098 */
[----:B------:R-:W-:-:S05]  /*1840*/  IMAD.WIDE.U32 R74, R5, 0x8, R148 ;  /* 0x00000008054a7825 */ /* 0x000fca00078e0094 */
[----:B------:R-:W3:Y:S01]  /*1850*/  LDG.E.64.CONSTANT R76, desc[UR4][R74.64] ;  /* 0x000000044a4c7981 */ /* 0x000ee2000c1e9b00 */
[----:B------:R-:W-:Y:S01]  /*1860*/  IMAD.WIDE.U32 R156, R163, 0xb4800, R126 ;  /* 0x000b4800a39c7825 */ /* 0x000fe200078e007e */
[----:B--2---:R-:W-:-:S03]  /*1870*/  DFMA R70, R72, R70, R158 ;  /* 0x000000464846722b */ /* 0x004fc6000000009e */
[----:B------:R-:W-:Y:S01]  /*1880*/  IMAD.WIDE.U32 R72, R160, 0x980, R156 ;  /* 0x00000980a0487825 */ /* 0x000fe200078e009c */
[----:B----4-:R-:W-:Y:S01]  /*1890*/  DFMA R68, R80, R68, R146 ;  /* 0x000000445044722b */ /* 0x010fe20000000092 */
[----:B------:R-:W2:Y:S02]  /*18a0*/  LDG.E.64.CONSTANT R146, desc[UR4][R132.64+0xb4800] ;  /* 0x0b48000484927981 */ /* 0x000ea4000c1e9b00 */
[----:B------:R-:W-:-:S05]  /*18b0*/  IMAD.WIDE.U32 R80, R5, 0x8, R72 ;  /* 0x0000000805507825 */ /* 0x000fca00078e0048 */
[----:B------:R-:W4:Y:S01]  /*18c0*/  LDG.E.64.CONSTANT R126, desc[UR4][R80.64] ;  /* 0x00000004507e7981 */ /* 0x000f22000c1e9b00 */
[----:B------:R-:W-:Y:S02]  /*18d0*/  DFMA R130, R46, R122, R130 ;  /* 0x0000007a2e82722b */ /* 0x000fe40000000082 */
[----:B---3--:R-:W-:-:S08]  /*18e0*/  DADD R76, -R134, R76 ;  /* 0x00000000864c7229 */ /* 0x008fd0000000014c */
[----:B------:R-:W-:Y:S01]  /*18f0*/  DMUL R158, R130, R76 ;  /* 0x0000004c829e7228 */ /* 0x000fe20000000000 */
[----:B------:R-:W-:Y:S01]  /*1900*/  IMAD.WIDE.U32 R130, R0, 0x980, R84 ;  /* 0x0000098000827825 */ /* 0x000fe200078e0054 */
[----:B------:R-:W3:Y:S03]  /*1910*/  LDG.E.64.CONSTANT R76, desc[UR4][R88.64+0x1300] ;  /* 0x00130004584c7981 */ /* 0x000ee6000c1e9b00 */
[----:B------:R-:W-:-:S06]  /*1920*/  IMAD.WIDE.U32 R130, R5, 0x8, R130 ;  /* 0x0000000805827825 */ /* 0x000fcc00078e0082 */
[----:B------:R-:W5:Y:S01]  /*1930*/  LDG.E.64.CONSTANT R130, desc[UR4][R130.64] ;  /* 0x0000000482827981 */ /* 0x000f62000c1e9b00 */
[C---:B----4-:R-:W-:Y:S02]  /*1940*/  DADD R126, -R134.reuse, R126 ;  /* 0x00000000867e7229 */ /* 0x050fe4000000017e */
[----:B--2---:R-:W-:-:S06]  /*1950*/  DADD R146, -R134, R146 ;  /* 0x0000000086927229 */ /* 0x004fcc0000000192 */
[----:B------:R-:W-:Y:S02]  /*1960*/  DFMA R136, R136, R126, R158 ;  /* 0x0000007e8888722b */ /* 0x000fe4000000009e */
[----:B------:R-:W2:Y:S06]  /*1970*/  LDG.E.64.CONSTANT R126, desc[UR4][R106.64+0x169000] ;  /* 0x169000046a7e7981 */ /* 0x000eac000c1e9b00 */
[----:B------:R-:W-:Y:S01]  /*1980*/  DFMA R140, R140, R146, R136 ;  /* 0x000000928c8c722b */ /* 0x000fe20000000088 */
[----:B------:R-:W4:Y:S01]  /*1990*/  LDG.E.64.CONSTANT R146, desc[UR4][R90.64+0x16a300] ;  /* 0x16a300045a927981 */ /* 0x000f22000c1e9b00 */
[----:B------:R-:W-:-:S04]  /*19a0*/  IMAD.WIDE.U32 R136, R0, 0x980, R78 ;  /* 0x0000098000887825 */ /* 0x000fc800078e004e */
[----:B------:R-:W-:-:S04]  /*19b0*/  IMAD.WIDE.U32 R78, R2, 0x980, R78 ;  /* 0x00000980024e7825 */ /* 0x000fc800078e004e */
[----:B------:R-:W-:-:S04]  /*19c0*/  IMAD.WIDE.U32 R136, R5, 0x8, R136 ;  /* 0x0000000805887825 */ /* 0x000fc800078e0088 */
[----:B------:R-:W-:Y:S01]  /*19d0*/  IMAD.WIDE.U32 R78, R5, 0x8, R78 ;  /* 0x00000008054e7825 */ /* 0x000fe200078e004e */
[-C--:B---3--:R-:W-:Y:S01]  /*19e0*/  DMUL R164, R58, R76.reuse ;  /* 0x0000004c3aa47228 */ /* 0x088fe20000000000 */
[----:B------:R-:W3:Y:S01]  /*19f0*/  LDG.E.64.CONSTANT R136, desc[UR4][R136.64] ;  /* 0x0000000488887981 */ /* 0x000ee2000c1e9b00 */
[----:B------:R-:W-:-:S03]  /*1a00*/  DMUL R158, R110, R76 ;  /* 0x0000004c6e9e7228 */ /* 0x000fc60000000000 */
[----:B------:R-:W3:Y:S03]  /*1a10*/  LDG.E.64.CONSTANT R78, desc[UR4][R78.64] ;  /* 0x000000044e4e7981 */ /* 0x000ee6000c1e9b00 */
[-C--:B-----5:R-:W-:Y:S02]  /*1a20*/  DFMA R76, R16, R130.reuse, -R164 ;  /* 0x00000082104c722b */ /* 0x0a0fe400000008a4 */
[----:B------:R-:W-:Y:S01]  /*1a30*/  DFMA R158, R110, R130, -R158 ;  /* 0x000000826e9e722b */ /* 0x000fe2000000089e */
[----:B------:R-:W5:Y:S04]  /*1a40*/  LDG.E.64.CONSTANT R164, desc[UR4][R106.64+0xb4800] ;  /* 0x0b4800046aa47981 */ /* 0x000f68000c1e9b00 */
[----:B------:R-:W5:Y:S04]  /*1a50*/  LDG.E.64.CONSTANT R130, desc[UR4][R86.64+0x980] ;  /* 0x0009800456827981 */ /* 0x000f68000c1e9b00 */
[----:B------:R-:W5:Y:S01]  /*1a60*/  LDG.E.64.CONSTANT R86, desc[UR4][R86.64+0x1300] ;  /* 0x0013000456567981 */ /* 0x000f62000c1e9b00 */
[----:B------:R-:W-:-:S02]  /*1a70*/  DFMA R128, R46, R122, R128 ;  /* 0x0000007a2e80722b */ /* 0x000fc40000000080 */
[----:B------:R-:W-:Y:S02]  /*1a80*/  DMUL R46, R12, UR6 ;  /* 0x000000060c2e7c28 */ /* 0x000fe40008000000 */
[-C--:B--2---:R-:W-:Y:S02]  /*1a90*/  DFMA R76, -R16, R126.reuse, R76 ;  /* 0x0000007e104c722b */ /* 0x084fe4000000014c */
[----:B------:R-:W-:Y:S01]  /*1aa0*/  DFMA R158, R118, -R126, R158 ;  /* 0x8000007e769e722b */ /* 0x000fe2000000009e */
[----:B------:R-:W2:Y:S05]  /*1ab0*/  LDG.E.64.CONSTANT R126, desc[UR4][R90.64+0xb5180] ;  /* 0x0b5180045a7e7981 */ /* 0x000eaa000c1e9b00 */
[----:B----4-:R-:W-:-:S02]  /*1ac0*/  DFMA R76, R58, R146, R76 ;  /* 0x000000923a4c722b */ /* 0x010fc4000000004c */
[----:B------:R-:W-:Y:S02]  /*1ad0*/  DFMA R146, R118, R146, R158 ;  /* 0x000000927692722b */ /* 0x000fe4000000009e */
[----:B------:R-:W4:Y:S01]  /*1ae0*/  LDG.E.64.CONSTANT R158, desc[UR4][R100.64+0xb4800] ;  /* 0x0b480004649e7981 */ /* 0x000f22000c1e9b00 */
[----:B------:R-:W-:Y:S02]  /*1af0*/  DFMA R96, R96, R46, R94 ;  /* 0x0000002e6060722b */ /* 0x000fe4000000005e */
[----:B------:R-:W-:-:S08]  /*1b00*/  DMUL R94, R32, UR6 ;  /* 0x00000006205e7c28 */ /* 0x000fd00008000000 */
[----:B------:R-:W-:-:S08]  /*1b10*/  DMUL R116, R94, R116 ;  /* 0x000000745e747228 */ /* 0x000fd00000000000 */
[----:B------:R-:W-:Y:S02]  /*1b20*/  DFMA R138, R46, R138, R116 ;  /* 0x0000008a2e8a722b */ /* 0x000fe40000000074 */
[----:B---3--:R-:W-:-:S08]  /*1b30*/  DFMA R116, R78, -8, R136 ;  /* 0xc02000004e74782b */ /* 0x008fd00000000088 */
[----:B-----5:R-:W-:Y:S02]  /*1b40*/  DFMA R116, R130, 8, R116 ;  /* 0x402000008274782b */ /* 0x020fe40000000074 */
[----:B------:R-:W-:-:S06]  /*1b50*/  DMUL R120, R120, 8 ;  /* 0x4020000078787828 */ /* 0x000fcc0000000000 */
[----:B------:R-:W-:-:S08]  /*1b60*/  DADD R116, R116, -R86 ;  /* 0x0000000074747229 */ /* 0x000fd00000000856 */
[----:B------:R-:W-:Y:S01]  /*1b70*/  DFMA R116, -R116, R120, R146 ;  /* 0x000000787474722b */ /* 0x000fe20000000192 */
[----:B------:R-:W3:Y:S01]  /*1b80*/  LDG.E.64.CONSTANT R146, desc[UR4][R90.64+0xb5b00] ;  /* 0x0b5b00045a927981 */ /* 0x000ee2000c1e9b00 */
[----:B------:R-:W-:Y:S01]  /*1b90*/  IMAD.WIDE.U32 R2, R2, 0x980, R84 ;  /* 0x0000098002027825 */ /* 0x000fe200078e0054 */
[----:B------:R-:W-:Y:S02]  /*1ba0*/  DADD R136, -R136, R164 ;  /* 0x0000000088887229 */ /* 0x000fe400000001a4 */
[----:B------:R-:W-:Y:S01]  /*1bb0*/  DMUL R130, R130, 8 ;  /* 0x4020000082827828 */ /* 0x000fe20000000000 */
[----:B------:R-:W5:Y:S01]  /*1bc0*/  LDG.E.64.CONSTANT R84, desc[UR4][R90.64+0x169980] ;  /* 0x169980045a547981 */ /* 0x000f62000c1e9b00 */
[----:B------:R-:W-:-:S06]  /*1bd0*/  IMAD.WIDE.U32 R2, R5, 0x8, R2 ;  /* 0x0000000805027825 */ /* 0x000fcc00078e0002 */
[----:B------:R-:W5:Y:S01]  /*1be0*/  LDG.E.64.CONSTANT R2, desc[UR4][R2.64] ;  /* 0x0000000402027981 */ /* 0x000f62000c1e9b00 */
[----:B----4-:R-:W-:-:S08]  /*1bf0*/  DFMA R164, R158, -8, R164 ;  /* 0xc02000009ea4782b */ /* 0x010fd000000000a4 */
[C---:B--2---:R-:W-:Y:S02]  /*1c00*/  DFMA R164, R126.reuse, 8, R164 ;  /* 0x402000007ea4782b */ /* 0x044fe400000000a4 */
[----:B------:R-:W-:Y:S01]  /*1c10*/  DFMA R126, R126, 8, -R130 ;  /* 0x402000007e7e782b */ /* 0x000fe20000000882 */
[----:B------:R-:W2:Y:S04]  /*1c20*/  LDG.E.64.CONSTANT R130, desc[UR4][R88.64+0x980] ;  /* 0x0009800458827981 */ /* 0x000ea8000c1e9b00 */
[----:B------:R-:W4:Y:S01]  /*1c30*/  LDG.E.64.CONSTANT R88, desc[UR4][R100.64+0x169000] ;  /* 0x1690000464587981 */ /* 0x000f22000c1e9b00 */
[----:B------:R-:W-:Y:S02]  /*1c40*/  DMUL R122, R122, 8 ;  /* 0x402000007a7a7828 */ /* 0x000fe40000000000 */
[----:B------:R-:W-:-:S08]  /*1c50*/  DMUL R78, R78, 8 ;  /* 0x402000004e4e7828 */ /* 0x000fd00000000000 */
[----:B------:R-:W-:Y:S02]  /*1c60*/  DFMA R78, R158, 8, -R78 ;  /* 0x402000009e4e782b */ /* 0x000fe4000000084e */
[--C-:B---3--:R-:W-:Y:S02]  /*1c70*/  DADD R86, -R86, R146.reuse ;  /* 0x0000000056567229 */ /* 0x108fe40000000192 */
[----:B------:R-:W-:-:S08]  /*1c80*/  DADD R146, R164, -R146 ;  /* 0x00000000a4927229 */ /* 0x000fd00000000892 */
[----:B------:R-:W-:Y:S02]  /*1c90*/  DFMA R116, R146, R122, R116 ;  /* 0x0000007a9274722b */ /* 0x000fe40000000074 */
[----:B------:R-:W-:Y:S02]  /*1ca0*/  DMUL R146, R16, 8 ;  /* 0x4020000010927828 */ /* 0x000fe40000000000 */
[----:B-----5:R-:W-:-:S06]  /*1cb0*/  DADD R78, R78, R2 ;  /* 0x000000004e4e7229 */ /* 0x020fcc0000000002 */
[----:B------:R-:W-:Y:S02]  /*1cc0*/  DFMA R136, R136, R146, R76 ;  /* 0x000000928888722b */ /* 0x000fe4000000004c */
[----:B------:R-:W-:Y:S02]  /*1cd0*/  DMUL R76, R58, 8 ;  /* 0x402000003a4c7828 */ /* 0x000fe40000000000 */
[----:B------:R-:W-:-:S06]  /*1ce0*/  DMUL R10, R10, 8 ;  /* 0x402000000a0a7828 */ /* 0x000fcc0000000000 */
[----:B------:R-:W-:Y:S02]  /*1cf0*/  DFMA R86, -R86, R76, R136 ;  /* 0x0000004c5656722b */ /* 0x000fe40000000188 */
[--C-:B--2---:R-:W-:Y:S02]  /*1d00*/  DADD R126, R126, R130.reuse ;  /* 0x000000007e7e7229 */ /* 0x104fe40000000082 */
[----:B------:R-:W-:Y:S01]  /*1d10*/  DADD R136, -R2, R130 ;  /* 0x0000000002887229 */ /* 0x000fe20000000182 */
[----:B------:R-:W2:Y:S01]  /*1d20*/  LDG.E.64.CONSTANT R130, desc[UR4][R34.64+0x169010] ;  /* 0x1690100422827981 */ /* 0x000ea2000c1e9b00 */
[----:B----4-:R-:W-:Y:S02]  /*1d30*/  DADD R78, R78, -R88 ;  /* 0x000000004e4e7229 */ /* 0x010fe40000000858 */
[--C-:B------:R-:W-:Y:S02]  /*1d40*/  DADD R88, -R88, R84.reuse ;  /* 0x0000000058587229 */ /* 0x100fe40000000154 */
[----:B------:R-:W-:Y:S01]  /*1d50*/  DADD R126, R126, -R84 ;  /* 0x000000007e7e7229 */ /* 0x000fe20000000854 */
[----:B------:R-:W3:Y:S03]  /*1d60*/  LDG.E.64.CONSTANT R84, desc[UR4][R62.64+0x10] ;  /* 0x000010043e547981 */ /* 0x000ee6000c1e9b00 */
[----:B------:R-:W-:Y:S01]  /*1d70*/  DFMA R2, -R78, R10, R86 ;  /* 0x0000000a4e02722b */ /* 0x000fe20000000156 */
[----:B------:R-:W-:Y:S01]  /*1d80*/  IMAD.WIDE.U32 R78, R162, 0x8, R60 ;  /* 0x00000008a24e7825 */ /* 0x000fe200078e003c */
[----:B------:R-:W-:-:S05]  /*1d90*/  DMUL R86, R110, 8 ;  /* 0x402000006e567828 */ /* 0x000fca0000000000 */
[----:B------:R-:W4:Y:S03]  /*1da0*/  LDG.E.64.CONSTANT R78, desc[UR4][R78.64] ;  /* 0x000000044e4e7981 */ /* 0x000f26000c1e9b00 */
[----:B------:R-:W-:Y:S01]  /*1db0*/  DFMA R136, R136, R86, R116 ;  /* 0x000000568888722b */ /* 0x000fe20000000074 */
[----:B------:R-:W5:Y:S01]  /*1dc0*/  LDG.E.64.CONSTANT R116, desc[UR4][R40.64+0x169000] ;  /* 0x1690000428747981 */ /* 0x000f62000c1e9b00 */
[----:B------:R-:W-:-:S06]  /*1dd0*/  IMAD.WIDE.U32 R60, R4, 0x8, R60 ;  /* 0x00000008043c7825 */ /* 0x000fcc00078e003c */
[----:B------:R-:W2:Y:S01]  /*1de0*/  LDG.E.64.CONSTANT R60, desc[UR4][R60.64] ;  /* 0x000000043c3c7981 */ /* 0x000ea2000c1e9b00 */
[----:B---3--:R-:W-:-:S08]  /*1df0*/  DMUL R158, R110, R84 ;  /* 0x000000546e9e7228 */ /* 0x008fd00000000000 */
[----:B----4-:R-:W-:Y:S01]  /*1e00*/  DFMA R158, R110, R78, -R158 ;  /* 0x0000004e6e9e722b */ /* 0x010fe2000000089e */
[----:B------:R2:W3:Y:S07]  /*1e10*/  LDG.E.64.CONSTANT R110, desc[UR4][R62.64+0x8] ;  /* 0x000008043e6e7981 */ /* 0x0004ee000c1e9b00 */
[----:B-----5:R-:W-:-:S08]  /*1e20*/  DFMA R158, R118, -R116, R158 ;  /* 0x80000074769e722b */ /* 0x020fd0000000009e */
[C---:B--2---:R-:W-:Y:S02]  /*1e30*/  DFMA R62, R118.reuse, R130, R158 ;  /* 0x00000082763e722b */ /* 0x044fe4000000009e */
[----:B------:R-:W-:-:S08]  /*1e40*/  DMUL R118, R118, 8 ;  /* 0x4020000076767828 */ /* 0x000fd00000000000 */
[----:B------:R-:W-:Y:S01]  /*1e50*/  DFMA R164, -R88, R118, R136 ;  /* 0x0000007658a4722b */ /* 0x000fe20000000188 */
[----:B------:R-:W2:Y:S04]  /*1e60*/  LDG.E.64.CONSTANT R88, desc[UR4][R34.64+0x169008] ;  /* 0x1690080422587981 */ /* 0x000ea8000c1e9b00 */
[----:B------:R-:W2:Y:S01]  /*1e70*/  LDG.E.64.CONSTANT R136, desc[UR4][R36.64+0x169000] ;  /* 0x1690000424887981 */ /* 0x000ea2000c1e9b00 */
[----:B------:R-:W-:-:S08]  /*1e80*/  DMUL R84, R22, R84 ;  /* 0x0000005416547228 */ /* 0x000fd00000000000 */
[----:B------:R-:W-:Y:S02]  /*1e90*/  DFMA R78, R18, R78, -R84 ;  /* 0x0000004e124e722b */ /* 0x000fe40000000854 */
[----:B------:R-:W-:Y:S01]  /*1ea0*/  DMUL R84, R6, UR6 ;  /* 0x0000000606547c28 */ /* 0x000fe20008000000 */
[----:B------:R-:W-:Y:S01]  /*1eb0*/  UMOV UR6, 0x1c71c71c ;  /* 0x1c71c71c00067882 */ /* 0x000fe20000000000 */
[----:B------:R-:W-:Y:S01]  /*1ec0*/  UMOV UR7, 0x3f7c71c7 ;  /* 0x3f7c71c700077882 */ /* 0x000fe20000000000 */
[----:B---3--:R-:W-:-:S08]  /*1ed0*/  DADD R158, -R60, R110 ;  /* 0x000000003c9e7229 */ /* 0x008fd0000000016e */
[----:B------:R-:W-:Y:S02]  /*1ee0*/  DFMA R62, R86, R158, R62 ;  /* 0x0000009e563e722b */ /* 0x000fe4000000003e */
[----:B------:R-:W-:Y:S01]  /*1ef0*/  DFMA R78, -R18, R116, R78 ;  /* 0x00000074124e722b */ /* 0x000fe2000000014e */
[----:B------:R-:W-:Y:S01]  /*1f00*/  IADD3 R0, PT, PT, R5, -0x1, RZ ;  /* 0xffffffff05007810 */ /* 0x000fe20007ffe0ff */
[----:B------:R-:W-:Y:S01]  /*1f10*/  DMUL R8, R8, 8 ;  /* 0x4020000008087828 */ /* 0x000fe20000000000 */
[----:B------:R-:W3:Y:S01]  /*1f20*/  LDG.E.64.CONSTANT R158, desc[UR4][R74.64+0x980] ;  /* 0x000980044a9e7981 */ /* 0x000ee2000c1e9b00 */
[----:B--2---:R-:W-:-:S08]  /*1f30*/  DADD R86, -R136, R88 ;  /* 0x0000000088567229 */ /* 0x004fd00000000158 */
[----:B------:R-:W-:Y:S02]  /*1f40*/  DFMA R62, R118, -R86, R62 ;  /* 0x80000056763e722b */ /* 0x000fe4000000003e */
[----:B------:R-:W-:Y:S01]  /*1f50*/  DMUL R86, R12, UR6 ;  /* 0x000000060c567c28 */ /* 0x000fe20008000000 */
[----:B------:R-:W2:Y:S01]  /*1f60*/  LDG.E.64.CONSTANT R118, desc[UR4][R106.64+0x10] ;  /* 0x000010046a767981 */ /* 0x000ea2000c1e9b00 */
[----:B------:R-:W-:-:S06]  /*1f70*/  DMUL R12, R6, UR6 ;  /* 0x00000006060c7c28 */ /* 0x000fcc0008000000 */
[----:B------:R-:W-:Y:S02]  /*1f80*/  DMUL R6, R6, R86 ;  /* 0x0000005606067228 */ /* 0x000fe40000000000 */
[C---:B------:R-:W-:Y:S01]  /*1f90*/  DMUL R12, R32.reuse, R12 ;  /* 0x0000000c200c7228 */ /* 0x040fe20000000000 */
[----:B------:R-:W4:Y:S01]  /*1fa0*/  LDG.E.64.CONSTANT R106, desc[UR4][R106.64+0x8] ;  /* 0x000008046a6a7981 */ /* 0x000f22000c1e9b00 */
[----:B------:R-:W-:Y:S01]  /*1fb0*/  DMUL R32, R32, R86 ;  /* 0x0000005620207228 */ /* 0x000fe20000000000 */
[----:B------:R-:W-:-:S06]  /*1fc0*/  IMAD.WIDE.U32 R86, R162, 0x8, R102 ;  /* 0x00000008a2567825 */ /* 0x000fcc00078e0066 */
[----:B------:R-:W5:Y:S01]  /*1fd0*/  LDG.E.64.CONSTANT R86, desc[UR4][R86.64] ;  /* 0x0000000456567981 */ /* 0x000f62000c1e9b00 */
[----:B------:R-:W-:-:S03]  /*1fe0*/  DFMA R2, R126, R8, R2 ;  /* 0x000000087e02722b */ /* 0x000fc60000000002 */
[----:B------:R-:W3:Y:S01]  /*1ff0*/  LDG.E.64.CONSTANT R126, desc[UR4][R90.64+0x1310] ;  /* 0x001310045a7e7981 */ /* 0x000ee2000c1e9b00 */
[----:B--2---:R-:W-:-:S08]  /*2000*/  DMUL R116, R16, R118 ;  /* 0x0000007610747228 */ /* 0x004fd00000000000 */
[----:B-----5:R-:W-:Y:S01]  /*2010*/  DFMA R16, R16, R86, -R116 ;  /* 0x000000561010722b */ /* 0x020fe20000000874 */
[----:B------:R-:W-:Y:S02]  /*2020*/  IMAD.WIDE.U32 R116, R0, 0x8, R102 ;  /* 0x0000000800747825 */ /* 0x000fe400078e0066 */
[----:B------:R-:W2:Y:S04]  /*2030*/  LDG.E.64.CONSTANT R102, desc[UR4][R114.64+0x1300] ;  /* 0x0013000472667981 */ /* 0x000ea8000c1e9b00 */
[----:B------:R-:W4:Y:S01]  /*2040*/  LDG.E.64.CONSTANT R116, desc[UR4][R116.64] ;  /* 0x0000000474747981 */ /* 0x000f22000c1e9b00 */
[----:B------:R-:W-:-:S03]  /*2050*/  DMUL R118, R52, R118 ;  /* 0x0000007634767228 */ /* 0x000fc60000000000 */
[----:B------:R-:W5:Y:S05]  /*2060*/  LDG.E.64.CONSTANT R114, desc[UR4][R114.64+0x980] ;  /* 0x0009800472727981 */ /* 0x000f6a000c1e9b00 */
[----:B------:R-:W-:Y:S02]  /*2070*/  DFMA R86, R28, R86, -R118 ;  /* 0x000000561c56722b */ /* 0x000fe40000000876 */
[----:B------:R-:W5:Y:S01]  /*2080*/  LDG.E.64.CONSTANT R118, desc[UR4][R112.64+0x1300] ;  /* 0x0013000470767981 */ /* 0x000f62000c1e9b00 */
[----:B--2---:R-:W-:-:S08]  /*2090*/  DFMA R16, R58, -R102, R16 ;  /* 0x800000663a10722b */ /* 0x004fd00000000010 */
[----:B---3--:R-:W-:Y:S02]  /*20a0*/  DFMA R58, R58, R126, R16 ;  /* 0x0000007e3a3a722b */ /* 0x008fe40000000010 */
[----:B----4-:R-:W-:-:S08]  /*20b0*/  DADD R16, -R116, R106 ;  /* 0x0000000074107229 */ /* 0x010fd0000000016a */
[----:B------:R-:W-:Y:S01]  /*20c0*/  DFMA R146, R146, R16, R58 ;  /* 0x000000109292722b */ /* 0x000fe2000000003a */
[--C-:B------:R-:W-:Y:S01]  /*20d0*/  IMAD.WIDE.U32 R16, R0, 0x8, R98.reuse ;  /* 0x0000000800107825 */ /* 0x100fe200078e0062 */
[----:B------:R-:W-:Y:S01]  /*20e0*/  DFMA R86, -R28, R102, R86 ;  /* 0x000000661c56722b */ /* 0x000fe20000000156 */
[----:B------:R-:W2:Y:S04]  /*20f0*/  LDG.E.64.CONSTANT R58, desc[UR4][R112.64+0x980] ;  /* 0x00098004703a7981 */ /* 0x000ea8000c1e9b00 */
[----:B------:R-:W3:Y:S01]  /*2100*/  LDG.E.64.CONSTANT R16, desc[UR4][R16.64] ;  /* 0x0000000410107981 */ /* 0x000ee2000c1e9b00 */
[----:B------:R-:W-:-:S03]  /*2110*/  IMAD.WIDE.U32 R98, R162, 0x8, R98 ;  /* 0x00000008a2627825 */ /* 0x000fc600078e0062 */
[----:B------:R-:W4:Y:S01]  /*2120*/  LDG.E.64.CONSTANT R102, desc[UR4][R100.64+0x8] ;  /* 0x0000080464667981 */ /* 0x000f22000c1e9b00 */
[----:B------:R-:W-:-:S03]  /*2130*/  DFMA R126, R52, R126, R86 ;  /* 0x0000007e347e722b */ /* 0x000fc60000000056 */
[----:B------:R-:W5:Y:S04]  /*2140*/  LDG.E.64.CONSTANT R112, desc[UR4][R90.64+0x1308] ;  /* 0x001308045a707981 */ /* 0x000f68000c1e9b00 */
[----:B------:R-:W5:Y:S04]  /*2150*/  LDG.E.64.CONSTANT R98, desc[UR4][R98.64] ;  /* 0x0000000462627981 */ /* 0x000f68000c1e9b00 */
[----:B------:R-:W5:Y:S04]  /*2160*/  LDG.E.64.CONSTANT R86, desc[UR4][R90.64+0x988] ;  /* 0x000988045a567981 */ /* 0x000f68000c1e9b00 */
[----:B------:R-:W5:Y:S04]  /*2170*/  LDG.E.64.CONSTANT R100, desc[UR4][R100.64+0x10] ;  /* 0x0000100464647981 */ /* 0x000f68000c1e9b00 */
[----:B------:R-:W5:Y:S01]  /*2180*/  LDG.E.64.CONSTANT R90, desc[UR4][R90.64+0x990] ;  /* 0x000990045a5a7981 */ /* 0x000f62000c1e9b00 */
[----:B------:R-:W-:Y:S01]  /*2190*/  DFMA R124, R84, R124, R138 ;  /* 0x0000007c547c722b */ /* 0x000fe2000000008a */
[----:B------:R-:W-:Y:S01]  /*21a0*/  IMAD.WIDE.U32 R138, R4, 0x8, R64 ;  /* 0x00000008048a7825 */ /* 0x000fe200078e0040 */
[----:B------:R-:W-:Y:S01]  /*21b0*/  DFMA R78, R22, R130, R78 ;  /* 0x00000082164e722b */ /* 0x000fe2000000004e */
[----:B------:R-:W5:Y:S04]  /*21c0*/  LDG.E.64.CONSTANT R130, desc[UR4][R154.64+0x169000] ;  /* 0x169000049a827981 */ /* 0x000f68000c1e9b00 */
[----:B------:R-:W5:Y:S01]  /*21d0*/  LDG.E.64.CONSTANT R138, desc[UR4][R138.64] ;  /* 0x000000048a8a7981 */ /* 0x000f62000c1e9b00 */
[----:B---3--:R-:W-:-:S02]  /*21e0*/  DFMA R116, R16, -8, R116 ;  /* 0xc02000001074782b */ /* 0x008fc40000000074 */
[----:B------:R-:W-:-:S06]  /*21f0*/  DMUL R16, R16, 8 ;  /* 0x4020000010107828 */ /* 0x000fcc0000000000 */
[----:B--2---:R-:W-:Y:S02]  /*2200*/  DFMA R116, R58, 8, R116 ;  /* 0x402000003a74782b */ /* 0x004fe40000000074 */
[----:B----4-:R-:W-:Y:S02]  /*2210*/  DFMA R16, R102, 8, -R16 ;  /* 0x402000006610782b */ /* 0x010fe40000000810 */
[----:B------:R-:W-:-:S04]  /*2220*/  DMUL R58, R58, 8 ;  /* 0x402000003a3a7828 */ /* 0x000fc80000000000 */
[----:B-----5:R-:W-:Y:S02]  /*2230*/  DADD R116, R116, -R118 ;  /* 0x0000000074747229 */ /* 0x020fe40000000876 */
[----:B------:R-:W-:Y:S02]  /*2240*/  DADD R118, -R118, R112 ;  /* 0x0000000076767229 */ /* 0x000fe40000000170 */
[----:B------:R-:W-:Y:S02]  /*2250*/  DADD R16, R16, R98 ;  /* 0x0000000010107229 */ /* 0x000fe40000000062 */
[----:B------:R-:W-:-:S04]  /*2260*/  DFMA R58, R86, 8, -R58 ;  /* 0x40200000563a782b */ /* 0x000fc8000000083a */
[----:B------:R-:W-:Y:S02]  /*2270*/  DFMA R118, R76, -R118, R146 ;  /* 0x800000764c76722b */ /* 0x000fe40000000092 */
[----:B------:R-:W-:Y:S01]  /*2280*/  DADD R16, R16, -R100 ;  /* 0x0000000010107229 */ /* 0x000fe20000000864 */
[----:B------:R-:W2:Y:S01]  /*2290*/  LDG.E.64.CONSTANT R76, desc[UR4][R150.64+0x169000] ;  /* 0x16900004964c7981 */ /* 0x000ea2000c1e9b00 */
[----:B------:R-:W-:-:S06]  /*22a0*/  DADD R58, R58, R114 ;  /* 0x000000003a3a7229 */ /* 0x000fcc0000000072 */
[----:B------:R-:W-:Y:S02]  /*22b0*/  DFMA R118, R10, -R16, R118 ;  /* 0x800000100a76722b */ /* 0x000fe40000000076 */
[----:B------:R-:W-:Y:S01]  /*22c0*/  DADD R58, R58, -R90 ;  /* 0x000000003a3a7229 */ /* 0x000fe2000000085a */
[----:B------:R-:W3:Y:S01]  /*22d0*/  LDG.E.64.CONSTANT R16, desc[UR4][R80.64+0x10] ;  /* 0x0000100450107981 */ /* 0x000ee2000c1e9b00 */
[----:B------:R-:W-:Y:S01]  /*22e0*/  IMAD.WIDE.U32 R10, R162, 0x8, R72 ;  /* 0x00000008a20a7825 */ /* 0x000fe200078e0048 */
[----:B------:R-:W-:Y:S02]  /*22f0*/  DFMA R106, R102, -8, R106 ;  /* 0xc0200000666a782b */ /* 0x000fe4000000006a */
[----:B------:R-:W4:Y:S01]  /*2300*/  LDG.E.64.CONSTANT R102, desc[UR4][R66.64+0x8] ;  /* 0x0000080442667981 */ /* 0x000f22000c1e9b00 */
[C---:B------:R-:W-:Y:S02]  /*2310*/  IMAD.WIDE.U32 R146, R0.reuse, 0x8, R148 ;  /* 0x0000000800927825 */ /* 0x040fe400078e0094 */
[----:B------:R-:W-:Y:S01]  /*2320*/  DFMA R8, R8, R58, R118 ;  /* 0x0000003a0808722b */ /* 0x000fe20000000076 */
[----:B------:R-:W5:Y:S01]  /*2330*/  LDG.E.64.CONSTANT R10, desc[UR4][R10.64] ;  /* 0x000000040a0a7981 */ /* 0x000f62000c1e9b00 */
[----:B------:R-:W-:Y:S01]  /*2340*/  IMAD.WIDE.U32 R58, R0, 0x8, R72 ;  /* 0x00000008003a7825 */ /* 0x000fe200078e0048 */
[----:B------:R-:W-:-:S02]  /*2350*/  DMUL R72, R30, 8 ;  /* 0x402000001e487828 */ /* 0x000fc40000000000 */
[----:B------:R-:W2:Y:S04]  /*2360*/  LDG.E.64.CONSTANT R30, desc[UR4][R146.64] ;  /* 0x00000004921e7981 */ /* 0x000ea8000c1e9b00 */
[----:B------:R-:W2:Y:S02]  /*2370*/  LDG.E.64.CONSTANT R58, desc[UR4][R58.64] ;  /* 0x000000043a3a7981 */ /* 0x000ea4000c1e9b00 */
[----:B------:R-:W-:Y:S02]  /*2380*/  DFMA R126, -R116, R72, R126 ;  /* 0x00000048747e722b */ /* 0x000fe4000000017e */
[----:B------:R-:W5:Y:S04]  /*2390*/  LDG.E.64.CONSTANT R116, desc[UR4][R154.64+0xb4800] ;  /* 0x0b4800049a747981 */ /* 0x000f68000c1e9b00 */
[----:B------:R-:W5:Y:S01]  /*23a0*/  LDG.E.64.CONSTANT R118, desc[UR4][R132.64+0x169010] ;  /* 0x1690100484767981 */ /* 0x000f62000c1e9b00 */
[----:B------:R-:W-:-:S02]  /*23b0*/  DFMA R86, R86, 8, R106 ;  /* 0x402000005656782b */ /* 0x000fc4000000006a */
[C---:B------:R-:W-:Y:S01]  /*23c0*/  DFMA R60, R138.reuse, -8, R60 ;  /* 0xc02000008a3c782b */ /* 0x040fe2000000003c */
[----:B------:R-:W5:Y:S01]  /*23d0*/  LDG.E.64.CONSTANT R150, desc[UR4][R150.64+0xb4800] ;  /* 0x0b48000496967981 */ /* 0x000f62000c1e9b00 */
[----:B------:R-:W-:Y:S02]  /*23e0*/  DMUL R138, R138, 8 ;  /* 0x402000008a8a7828 */ /* 0x000fe40000000000 */
[----:B------:R-:W-:Y:S01]  /*23f0*/  DMUL R38, R38, 8 ;  /* 0x4020000026267828 */ /* 0x000fe20000000000 */
[----:B------:R-:W5:Y:S01]  /*2400*/  LDG.E.64.CONSTANT R154, desc[UR4][R144.64+0x169000] ;  /* 0x16900004909a7981 */ /* 0x000f62000c1e9b00 */
[----:B------:R-:W-:-:S03]  /*2410*/  DADD R114, -R98, R114 ;  /* 0x0000000062727229 */ /* 0x000fc60000000172 */
[----:B------:R-:W5:Y:S01]  /*2420*/  LDG.E.64.CONSTANT R98, desc[UR4][R36.64+0xb4800] ;  /* 0x0b48000424627981 */ /* 0x000f62000c1e9b00 */
[----:B------:R-:W-:Y:S02]  /*2430*/  DADD R90, -R100, R90 ;  /* 0x00000000645a7229 */ /* 0x000fe4000000015a */
[----:B------:R-:W-:Y:S01]  /*2440*/  DMUL R42, R42, 8 ;  /* 0x402000002a2a7828 */ /* 0x000fe20000000000 */
[----:B------:R-:W-:Y:S01]  /*2450*/  UMOV UR6, 0xd6ac6977 ;  /* 0xd6ac697700067882 */ /* 0x000fe20000000000 */
[----:B------:R-:W-:Y:S01]  /*2460*/  UMOV UR7, 0x3fb2b324 ;  /* 0x3fb2b32400077882 */ /* 0x000fe20000000000 */
[----:B------:R-:W-:Y:S02]  /*2470*/  DMUL R14, R14, 8 ;  /* 0x402000000e0e7828 */ /* 0x000fe40000000000 */
[----:B------:R-:W-:Y:S02]  /*2480*/  DMUL R20, R20, 8 ;  /* 0x4020000014147828 */ /* 0x000fe40000000000 */
[----:B------:R-:W-:-:S02]  /*2490*/  DMUL R92, R92, 8 ;  /* 0x402000005c5c7828 */ /* 0x000fc40000000000 */
[----:B------:R-:W-:Y:S01]  /*24a0*/  DMUL R104, R104, 8 ;  /* 0x4020000068687828 */ /* 0x000fe20000000000 */
[C---:B------:R-:W-:Y:S01]  /*24b0*/  IMAD.WIDE.U32 R64, R162.reuse, 0x8, R64 ;  /* 0x00000008a2407825 */ /* 0x040fe200078e0040 */
[----:B------:R-:W5:Y:S01]  /*24c0*/  LDG.E.64.CONSTANT R66, desc[UR4][R66.64+0x10] ;  /* 0x0000100442427981 */ /* 0x000f62000c1e9b00 */
[----:B---3--:R-:W-:Y:S02]  /*24d0*/  DMUL R106, R52, R16 ;  /* 0x00000010346a7228 */ /* 0x008fe40000000000 */
[----:B--2---:R-:W-:Y:S02]  /*24e0*/  DFMA R146, R30, -8, R58 ;  /* 0xc02000001e92782b */ /* 0x004fe4000000003a */
[----:B----4-:R-:W-:Y:S01]  /*24f0*/  DFMA R110, R102, -8, R110 ;  /* 0xc0200000666e782b */ /* 0x010fe2000000006e */
[----:B------:R-:W-:-:S03]  /*2500*/  IMAD.WIDE.U32 R100, R162, 0x8, R50 ;  /* 0x00000008a2647825 */ /* 0x000fc600078e0032 */
[----:B-----5:R-:W-:Y:S01]  /*2510*/  DFMA R106, R28, R10, -R106 ;  /* 0x0000000a1c6a722b */ /* 0x020fe2000000086a */
[----:B------:R-:W2:Y:S01]  /*2520*/  LDG.E.64.CONSTANT R64, desc[UR4][R64.64] ;  /* 0x0000000440407981 */ /* 0x000ea2000c1e9b00 */
[----:B------:R-:W-:-:S03]  /*2530*/  DFMA R146, R116, 8, R146 ;  /* 0x402000007492782b */ /* 0x000fc60000000092 */
[----:B------:R-:W3:Y:S03]  /*2540*/  LDG.E.64.CONSTANT R100, desc[UR4][R100.64] ;  /* 0x0000000464647981 */ /* 0x000ee6000c1e9b00 */
[----:B------:R-:W-:Y:S02]  /*2550*/  DFMA R106, -R28, R76, R106 ;  /* 0x0000004c1c6a722b */ /* 0x000fe4000000016a */
[----:B------:R-:W-:-:S06]  /*2560*/  DADD R146, R146, -R130 ;  /* 0x0000000092927229 */ /* 0x000fcc0000000882 */
[----:B------:R-:W-:Y:S02]  /*2570*/  DFMA R106, R52, R118, R106 ;  /* 0x00000076346a722b */ /* 0x000fe4000000006a */
[----:B------:R-:W-:Y:S01]  /*2580*/  DFMA R102, R102, 8, -R138 ;  /* 0x402000006666782b */ /* 0x000fe2000000088a */
[----:B------:R-:W4:Y:S05]  /*2590*/  LDG.E.64.CONSTANT R138, desc[UR4][R74.64+0x8] ;  /* 0x000008044a8a7981 */ /* 0x000f2a000c1e9b00 */
[----:B------:R-:W-:Y:S02]  /*25a0*/  DFMA R72, R72, -R146, R106 ;  /* 0x800000924848722b */ /* 0x000fe4000000006a */
[----:B------:R-:W-:Y:S01]  /*25b0*/  DADD R146, R86, -R112 ;  /* 0x0000000056927229 */ /* 0x000fe20000000870 */
[----:B------:R-:W5:Y:S04]  /*25c0*/  LDG.E.64.CONSTANT R106, desc[UR4][R132.64+0x169008] ;  /* 0x16900804846a7981 */ /* 0x000f68000c1e9b00 */
[----:B------:R-:W4:Y:S04]  /*25d0*/  LDG.E.64.CONSTANT R86, desc[UR4][R80.64+0x8] ;  /* 0x0000080450567981 */ /* 0x000f28000c1e9b00 */
[----:B------:R-:W2:Y:S01]  /*25e0*/  LDG.E.64.CONSTANT R112, desc[UR4][R132.64+0xb4808] ;  /* 0x0b48080484707981 */ /* 0x000ea2000c1e9b00 */
[----:B------:R-:W-:-:S02]  /*25f0*/  DFMA R126, R146, R38, R126 ;  /* 0x00000026927e722b */ /* 0x000fc4000000007e */
[----:B------:R-:W-:-:S08]  /*2600*/  DMUL R28, R28, 8 ;  /* 0x402000001c1c7828 */ /* 0x000fd00000000000 */
[----:B------:R-:W-:Y:S01]  /*2610*/  DFMA R114, R114, R28, R126 ;  /* 0x0000001c7272722b */ /* 0x000fe2000000007e */
[----:B------:R-:W0:Y:S01]  /*2620*/  LDC.64 R126, c[0x0][0x380] ;  /* 0x0000e000ff7e7b82 */ /* 0x000e220000000a00 */
[----:B------:R-:W-:Y:S02]  /*2630*/  DMUL R16, R24, R16 ;  /* 0x0000001018107228 */ /* 0x000fe40000000000 */
[----:B------:R-:W-:-:S06]  /*2640*/  DMUL R52, R52, 8 ;  /* 0x4020000034347828 */ /* 0x000fcc0000000000 */
[----:B------:R-:W-:Y:S01]  /*2650*/  DFMA R10, R24, R10, -R16 ;  /* 0x0000000a180a722b */ /* 0x000fe20000000810 */
[----:B0-----:R-:W-:Y:S01]  /*2660*/  IMAD.WIDE.U32 R16, R161, 0xb4800, R126 ;  /* 0x000b4800a1107825 */ /* 0x001fe200078e007e */
[----:B------:R-:W-:Y:S01]  /*2670*/  DFMA R126, -R90, R52, R114 ;  /* 0x000000345a7e722b */ /* 0x000fe20000000172 */
[----:B------:R-:W3:Y:S02]  /*2680*/  LDG.E.64.CONSTANT R90, desc[UR4][R54.64+0x10] ;  /* 0x00001004365a7981 */ /* 0x000ee4000c1e9b00 */
[----:B------:R-:W-:-:S04]  /*2690*/  IMAD.WIDE.U32 R16, R160, 0x980, R16 ;  /* 0x00000980a0107825 */ /* 0x000fc800078e0010 */
[----:B------:R-:W-:Y:S01]  /*26a0*/  IMAD.WIDE.U32 R16, R5, 0x8, R16 ;  /* 0x0000000805107825 */ /* 0x000fe200078e0010 */
[----:B----4-:R-:W-:-:S04]  /*26b0*/  DFMA R146, R138, -8, R86 ;  /* 0xc02000008a92782b */ /* 0x010fc80000000056 */
[----:B------:R-:W4:Y:S01]  /*26c0*/  LDG.E.64 R114, desc[UR4][R16.64] ;  /* 0x0000000410727981 */ /* 0x000f22000c1e1b00 */
[----:B------:R-:W-:Y:S02]  /*26d0*/  DFMA R10, R56, -R76, R10 ;  /* 0x8000004c380a722b */ /* 0x000fe4000000000a */
[----:B------:R-:W-:Y:S01]  /*26e0*/  DMUL R30, R30, 8 ;  /* 0x402000001e1e7828 */ /* 0x000fe20000000000 */
[----:B------:R-:W4:Y:S01]  /*26f0*/  LDG.E.64.CONSTANT R54, desc[UR4][R54.64+0x8] ;  /* 0x0000080436367981 */ /* 0x000f22000c1e9b00 */
[----:B--2---:R-:W-:-:S08]  /*2700*/  DFMA R146, R112, 8, R146 ;  /* 0x402000007092782b */ /* 0x004fd00000000092 */
[----:B-----5:R-:W-:-:S08]  /*2710*/  DADD R146, R146, -R106 ;  /* 0x0000000092927229 */ /* 0x020fd0000000086a */
[----:B------:R-:W-:Y:S01]  /*2720*/  DFMA R72, R38, R146, R72 ;  /* 0x000000922648722b */ /* 0x000fe20000000048 */
[----:B------:R-:W-:Y:S01]  /*2730*/  IMAD.WIDE.U32 R38, R162, 0x8, R148 ;  /* 0x00000008a2267825 */ /* 0x000fe200078e0094 */
[----:B------:R-:W2:Y:S04]  /*2740*/  LDG.E.64.CONSTANT R146, desc[UR4][R74.64+0x10] ;  /* 0x000010044a927981 */ /* 0x000ea8000c1e9b00 */
[----:B------:R-:W2:Y:S04]  /*2750*/  LDG.E.64.CONSTANT R148, desc[UR4][R132.64+0xb4810] ;  /* 0x0b48100484947981 */ /* 0x000ea8000c1e9b00 */
[----:B------:R-:W5:Y:S01]  /*2760*/  LDG.E.64.CONSTANT R38, desc[UR4][R38.64] ;  /* 0x0000000426267981 */ /* 0x000f62000c1e9b00 */
[----:B------:R-:W-:-:S02]  /*2770*/  DFMA R118, R56, R118, R10 ;  /* 0x000000763876722b */ /* 0x000fc4000000000a */
[----:B------:R-:W-:Y:S01]  /*2780*/  DADD R58, -R58, R86 ;  /* 0x000000003a3a7229 */ /* 0x000fe20000000156 */
[----:B------:R-:W4:Y:S01]  /*2790*/  LDG.E.64.CONSTANT R74, desc[UR4][R74.64+0x1300] ;  /* 0x001300044a4a7981 */ /* 0x000f22000c1e9b00 */
[----:B------:R-:W-:Y:S02]  /*27a0*/  DMUL R10, R24, 8 ;  /* 0x40200000180a7828 */ /* 0x000fe40000000000 */
[----:B------:R-:W-:Y:S02]  /*27b0*/  DFMA R138, R138, 8, -R30 ;  /* 0x402000008a8a782b */ /* 0x000fe4000000081e */
[----:B------:R-:W-:Y:S02]  /*27c0*/  DADD R76, -R130, R106 ;  /* 0x00000000824c7229 */ /* 0x000fe4000000016a */
[----:B------:R-:W-:Y:S01]  /*27d0*/  DMUL R30, R56, 8 ;  /* 0x40200000381e7828 */ /* 0x000fe20000000000 */
[----:B------:R-:W4:Y:S01]  /*27e0*/  LDG.E.64.CONSTANT R106, desc[UR4][R34.64+0x1310] ;  /* 0x00131004226a7981 */ /* 0x000f22000c1e9b00 */
[----:B------:R-:W-:-:S02]  /*27f0*/  DFMA R58, R58, R10, R118 ;  /* 0x0000000a3a3a722b */ /* 0x000fc40000000076 */
[----:B------:R-:W-:Y:S02]  /*2800*/  DMUL R116, R116, 8 ;  /* 0x4020000074747828 */ /* 0x000fe40000000000 */
[----:B------:R-:W-:-:S04]  /*2810*/  DMUL R8, R6, R8 ;  /* 0x0000000806087228 */ /* 0x000fc80000000000 */
[----:B------:R-:W-:Y:S01]  /*2820*/  DFMA R76, -R76, R30, R58 ;  /* 0x0000001e4c4c722b */ /* 0x000fe2000000013a */
[----:B------:R-:W-:Y:S01]  /*2830*/  IADD3 R59, PT, PT, R160, -0x2, RZ ;  /* 0xfffffffea03b7810 */ /* 0x000fe20007ffe0ff */
[----:B------:R-:W-:Y:S02]  /*2840*/  DFMA R112, R112, 8, -R116 ;  /* 0x402000007070782b */ /* 0x000fe40000000874 */
[----:B------:R-:W-:Y:S01]  /*2850*/  DFMA R8, R6, R126, R8 ;  /* 0x0000007e0608722b */ /* 0x000fe20000000008 */
[----:B------:R-:W4:Y:S01]  /*2860*/  LDG.E.64.CONSTANT R116, desc[UR4][R142.64+0x169000] ;  /* 0x169000048e747981 */ /* 0x000f22000c1e9b00 */
[----:B------:R-:W-:-:S04]  /*2870*/  IMAD.WIDE.U32 R86, R59, 0x980, R156 ;  /* 0x000009803b567825 */ /* 0x000fc800078e009c */
[----:B------:R-:W-:Y:S01]  /*2880*/  IMAD.WIDE.U32 R126, R5, 0x8, R86 ;  /* 0x00000008057e7825 */ /* 0x000fe200078e0056 */
[----:B------:R-:W4:Y:S03]  /*2890*/  LDG.E.64.CONSTANT R142, desc[UR4][R142.64+0xb4800] ;  /* 0x0b4800048e8e7981 */ /* 0x000f26000c1e9b00 */
[----:B------:R-:W-:Y:S02]  /*28a0*/  IMAD.WIDE.U32 R86, R0, 0x8, R50 ;  /* 0x0000000800567825 */ /* 0x000fe400078e0032 */
[----:B------:R-:W4:Y:S04]  /*28b0*/  LDG.E.64.CONSTANT R50, desc[UR4][R126.64] ;  /* 0x000000047e327981 */ /* 0x000f28000c1e9b00 */
[----:B------:R-:W4:Y:S04]  /*28c0*/  LDG.E.64.CONSTANT R86, desc[UR4][R86.64] ;  /* 0x0000000456567981 */ /* 0x000f28000c1e9b00 */
[----:B------:R-:W4:Y:S01]  /*28d0*/  LDG.E.64.CONSTANT R126, desc[UR4][R36.64+0x1300] ;  /* 0x00130004247e7981 */ /* 0x000f22000c1e9b00 */
[----:B-----5:R-:W-:-:S02]  /*28e0*/  DADD R118, -R38, R150 ;  /* 0x0000000026767229 */ /* 0x020fc40000000196 */
[----:B------:R-:W-:Y:S02]  /*28f0*/  DADD R150, R112, R150 ;  /* 0x0000000070967229 */ /* 0x000fe40000000096 */
[----:B------:R-:W-:Y:S01]  /*2900*/  DADD R138, R138, R38 ;  /* 0x000000008a8a7229 */ /* 0x000fe20000000026 */
[----:B------:R-:W-:Y:S01]  /*2910*/  IMAD.WIDE.U32 R112, R0, 0x8, R44 ;  /* 0x0000000800707825 */ /* 0x000fe200078e002c */
[----:B--2---:R-:W-:Y:S02]  /*2920*/  DADD R130, -R146, R148 ;  /* 0x0000000092827229 */ /* 0x004fe40000000194 */
[----:B------:R-:W-:Y:S01]  /*2930*/  DFMA R118, R28, R118, R72 ;  /* 0x000000761c76722b */ /* 0x000fe20000000048 */
[----:B------:R-:W2:Y:S01]  /*2940*/  LDG.E.64.CONSTANT R28, desc[UR4][R40.64+0x1300] ;  /* 0x00130004281c7981 */ /* 0x000ea2000c1e9b00 */
[----:B------:R-:W-:-:S03]  /*2950*/  DMUL R38, R26, 8 ;  /* 0x402000001a267828 */ /* 0x000fc60000000000 */
[----:B------:R-:W5:Y:S01]  /*2960*/  LDG.E.64.CONSTANT R112, desc[UR4][R112.64] ;  /* 0x0000000470707981 */ /* 0x000f62000c1e9b00 */
[----:B------:R-:W-:Y:S02]  /*2970*/  DADD R138, R138, -R146 ;  /* 0x000000008a8a7229 */ /* 0x000fe40000000892 */
[----:B------:R-:W-:Y:S01]  /*2980*/  DFMA R130, R52, -R130, R118 ;  /* 0x800000823482722b */ /* 0x000fe20000000076 */
[----:B------:R-:W5:Y:S01]  /*2990*/  LDG.E.64.CONSTANT R26, desc[UR4][R34.64+0xb4808] ;  /* 0x0b480804221a7981 */ /* 0x000f62000c1e9b00 */
[----:B------:R-:W-:-:S03]  /*29a0*/  DADD R148, R150, -R148 ;  /* 0x0000000096947229 */ /* 0x000fc60000000894 */
[----:B------:R0:W5:Y:S01]  /*29b0*/  LDG.E.64.CONSTANT R52, desc[UR4][R36.64+0x980] ;  /* 0x0009800424347981 */ /* 0x000162000c1e9b00 */
[----:B------:R-:W-:-:S03]  /*29c0*/  DFMA R76, -R138, R38, R76 ;  /* 0x000000268a4c722b */ /* 0x000fc6000000014c */
[----:B------:R-:W5:Y:S01]  /*29d0*/  LDG.E.64.CONSTANT R118, desc[UR4][R48.64+0x8] ;  /* 0x0000080430767981 */ /* 0x000f62000c1e9b00 */
[----:B------:R-:W-:Y:S01]  /*29e0*/  DFMA R138, R98, 8, R60 ;  /* 0x40200000628a782b */ /* 0x000fe2000000003c */
[----:B------:R-:W-:Y:S02]  /*29f0*/  IADD3 R147, PT, PT, R160, -0x1, RZ ;  /* 0xffffffffa0937810 */ /* 0x000fe40007ffe0ff */
[----:B------:R-:W5:Y:S01]  /*2a00*/  LDG.E.64.CONSTANT R72, desc[UR4][R80.64+0x1300] ;  /* 0x0013000450487981 */ /* 0x000f62000c1e9b00 */
[----:B------:R-:W-:-:S03]  /*2a10*/  DFMA R76, R148, R42, R76 ;  /* 0x0000002a944c722b */ /* 0x000fc6000000004c */
[----:B------:R-:W5:Y:S01]  /*2a20*/  LDG.E.64.CONSTANT R60, desc[UR4][R34.64+0x988] ;  /* 0x00098804223c7981 */ /* 0x000f62000c1e9b00 */
[----:B------:R-:W-:Y:S01]  /*2a30*/  DFMA R130, R32, R130, R8 ;  /* 0x000000822082722b */ /* 0x000fe20000000008 */
[C---:B------:R-:W-:Y:S01]  /*2a40*/  IMAD.WIDE.U32 R156, R147.reuse, 0x980, R156 ;  /* 0x00000980939c7825 */ /* 0x040fe200078e009c */
[----:B------:R-:W-:Y:S01]  /*2a50*/  DADD R136, R138, -R136 ;  /* 0x000000008a887229 */ /* 0x000fe20000000888 */
[----:B------:R-:W5:Y:S02]  /*2a60*/  LDG.E.64.CONSTANT R8, desc[UR4][R34.64+0x1308] ;  /* 0x0013080422087981 */ /* 0x000f64000c1e9b00 */
[----:B------:R-:W-:Y:S02]  /*2a70*/  IMAD.WIDE.U32 R146, R147, 0x980, R152 ;  /* 0x0000098093927825 */ /* 0x000fe400078e0098 */
[----:B------:R-:W5:Y:S01]  /*2a80*/  LDG.E.64.CONSTANT R80, desc[UR4][R80.64+0x980] ;  /* 0x0009800450507981 */ /* 0x000f62000c1e9b00 */
[----:B------:R-:W-:Y:S01]  /*2a90*/  DFMA R138, R32, R76, R130 ;  /* 0x0000004c208a722b */ /* 0x000fe20000000082 */
[----:B------:R-:W-:-:S02]  /*2aa0*/  IMAD.WIDE.U32 R76, R5, 0x8, R156 ;  /* 0x00000008054c7825 */ /* 0x000fc400078e009c */
[----:B------:R-:W5:Y:S02]  /*2ab0*/  LDG.E.64.CONSTANT R48, desc[UR4][R48.64+0x10] ;  /* 0x0000100430307981 */ /* 0x000f64000c1e9b00 */
[----:B0-----:R-:W-:Y:S02]  /*2ac0*/  IMAD.WIDE.U32 R36, R5, 0x8, R146 ;  /* 0x0000000805247825 */ /* 0x001fe400078e0092 */
[----:B------:R-:W5:Y:S02]  /*2ad0*/  LDG.E.64.CONSTANT R130, desc[UR4][R132.64+0x16a300] ;  /* 0x16a3000484827981 */ /* 0x000f64000c1e9b00 */
[----:B------:R-:W-:Y:S02]  /*2ae0*/  IMAD.WIDE.U32 R44, R162, 0x8, R44 ;  /* 0x00000008a22c7825 */ /* 0x000fe400078e002c */
[----:B------:R-:W5:Y:S04]  /*2af0*/  LDG.E.64.CONSTANT R76, desc[UR4][R76.64] ;  /* 0x000000044c4c7981 */ /* 0x000f68000c1e9b00 */
[----:B------:R-:W5:Y:S01]  /*2b00*/  LDG.E.64.CONSTANT R36, desc[UR4][R36.64] ;  /* 0x0000000424247981 */ /* 0x000f62000c1e9b00 */
[----:B------:R-:W-:-:S03]  /*2b10*/  IMAD.WIDE.U32 R146, R59, 0x980, R152 ;  /* 0x000009803b927825 */ /* 0x000fc600078e0098 */
[----:B------:R-:W5:Y:S04]  /*2b20*/  LDG.E.64.CONSTANT R44, desc[UR4][R44.64] ;  /* 0x000000042c2c7981 */ /* 0x000f68000c1e9b00 */
[----:B------:R4:W5:Y:S01]  /*2b30*/  LDG.E.64.CONSTANT R58, desc[UR4][R144.64+0xb4800] ;  /* 0x0b480004903a7981 */ /* 0x000962000c1e9b00 */
[----:B------:R-:W-:-:S03]  /*2b40*/  DADD R138, R96, R138 ;  /* 0x00000000608a7229 */ /* 0x000fc6000000008a */
[----:B------:R-:W5:Y:S04]  /*2b50*/  LDG.E.64.CONSTANT R96, desc[UR4][R40.64+0x980] ;  /* 0x0009800428607981 */ /* 0x000f68000c1e9b00 */
[----:B------:R-:W5:Y:S01]  /*2b60*/  LDG.E.64.CONSTANT R156, desc[UR4][R132.64+0xb5180] ;  /* 0x0b518004849c7981 */ /* 0x000f62000c1e9b00 */
[----:B------:R-:W-:-:S03]  /*2b70*/  IMAD.WIDE.U32 R150, R5, 0x8, R146 ;  /* 0x0000000805967825 */ /* 0x000fc600078e0092 */
[----:B------:R-:W5:Y:S04]  /*2b80*/  LDG.E.64.CONSTANT R152, desc[UR4][R34.64+0x990] ;  /* 0x0009900422987981 */ /* 0x000f68000c1e9b00 */
[----:B------:R-:W5:Y:S01]  /*2b90*/  LDG.E.64.CONSTANT R146, desc[UR4][R132.64+0x169980] ;  /* 0x1699800484927981 */ /* 0x000f62000c1e9b00 */
[-C--:B---3--:R-:W-:Y:S02]  /*2ba0*/  DMUL R148, R22, R90.reuse ;  /* 0x0000005a16947228 */ /* 0x088fe40000000000 */
[----:B------:R-:W-:Y:S01]  /*2bb0*/  DMUL R90, R82, R90 ;  /* 0x0000005a525a7228 */ /* 0x000fe20000000000 */
[----:B------:R-:W3:Y:S01]  /*2bc0*/  LDG.E.64.CONSTANT R150, desc[UR4][R150.64] ;  /* 0x0000000496967981 */ /* 0x000ee2000c1e9b00 */
[----:B----4-:R-:W-:Y:S01]  /*2bd0*/  DFMA R144, R138, UR6, R114 ;  /* 0x000000068a907c2b */ /* 0x010fe20008000072 */
[----:B------:R-:W0:Y:S01]  /*2be0*/  LDC.64 R114, c[0x0][0x388] ;  /* 0x0000e200ff727b82 */ /* 0x000e220000000a00 */
[----:B------:R-:W-:Y:S01]  /*2bf0*/  DMUL R98, R98, 8 ;  /* 0x4020000062627828 */ /* 0x000fe20000000000 */
[----:B------:R-:W4:Y:S01]  /*2c00*/  LDG.E.64.CONSTANT R40, desc[UR4][R40.64+0xb4800] ;  /* 0x0b48000428287981 */ /* 0x000f22000c1e9b00 */
[----:B------:R-:W-:-:S02]  /*2c10*/  DFMA R148, R18, R100, -R148 ;  /* 0x000000641294722b */ /* 0x000fc40000000894 */
[----:B------:R-:W-:Y:S01]  /*2c20*/  DFMA R90, R82, R100, -R90 ;  /* 0x00000064525a722b */ /* 0x000fe2000000085a */
[----:B------:R-:W4:Y:S04]  /*2c30*/  LDG.E.64.CONSTANT R34, desc[UR4][R34.64+0xb4810] ;  /* 0x0b48100422227981 */ /* 0x000f28000c1e9b00 */
[----:B------:R-:W4:Y:S04]  /*2c40*/  LDG.E.64.CONSTANT R100, desc[UR4][R132.64+0xb5b00] ;  /* 0x0b5b000484647981 */ /* 0x000f28000c1e9b00 */
[----:B------:R1:W-:Y:S01]  /*2c50*/  STG.E.64 desc[UR4][R16.64], R144 ;  /* 0x0000009010007986 */ /* 0x0003e2000c101b04 */
[----:B------:R-:W-:-:S03]  /*2c60*/  DFMA R78, -R136, R14, R78 ;  /* 0x0000000e884e722b */ /* 0x000fc6000000014e */
[----:B------:R-:W4:Y:S01]  /*2c70*/  LDG.E.64.CONSTANT R132, desc[UR4][R132.64+0x169000] ;  /* 0x1690000484847981 */ /* 0x000f22000c1e9b00 */
[----:B0-----:R-:W-:-:S04]  /*2c80*/  IMAD.WIDE.U32 R114, R161, 0xb4800, R114 ;  /* 0x000b4800a1727825 */ /* 0x001fc800078e0072 */
[----:B------:R-:W-:-:S04]  /*2c90*/  IMAD.WIDE.U32 R114, R160, 0x980, R114 ;  /* 0x00000980a0727825 */ /* 0x000fc800078e0072 */
[----:B------:R-:W-:-:S05]  /*2ca0*/  IMAD.WIDE.U32 R114, R5, 0x8, R114 ;  /* 0x0000000805727825 */ /* 0x000fca00078e0072 */
[----:B------:R-:W4:Y:S01]  /*2cb0*/  LDG.E.64 R138, desc[UR4][R114.64] ;  /* 0x00000004728a7981 */ /* 0x000f22000c1e1b00 */
[-C--:B--2---:R-:W-:Y:S02]  /*2cc0*/  DFMA R148, -R18, R28.reuse, R148 ;  /* 0x0000001c1294722b */ /* 0x084fe40000000194 */
[----:B------:R-:W-:Y:S02]  /*2cd0*/  DFMA R90, R108, -R28, R90 ;  /* 0x8000001c6c5a722b */ /* 0x000fe4000000005a */
[----:B-----5:R-:W-:Y:S02]  /*2ce0*/  DFMA R28, R112, -8, R86 ;  /* 0xc0200000701c782b */ /* 0x020fe40000000056 */
[----:B------:R-:W-:-:S06]  /*2cf0*/  DADD R86, -R86, R54 ;  /* 0x0000000056567229 */ /* 0x000fcc0000000136 */
[----:B------:R-:W-:Y:S02]  /*2d00*/  DFMA R28, R52, 8, R28 ;  /* 0x40200000341c782b */ /* 0x000fe4000000001c */
[----:B------:R-:W-:Y:S02]  /*2d10*/  DFMA R54, R118, -8, R54 ;  /* 0xc02000007636782b */ /* 0x000fe40000000036 */
[C---:B------:R-:W-:Y:S02]  /*2d20*/  DFMA R110, R26.reuse, 8, R110 ;  /* 0x402000001a6e782b */ /* 0x040fe4000000006e */
[----:B------:R-:W-:Y:S02]  /*2d30*/  DFMA R98, R26, 8, -R98 ;  /* 0x402000001a62782b */ /* 0x000fe40000000862 */
[-C--:B------:R-:W-:Y:S02]  /*2d40*/  DMUL R26, R24, R72.reuse ;  /* 0x00000048181a7228 */ /* 0x080fe40000000000 */
[----:B------:R-:W-:-:S02]  /*2d50*/  DMUL R72, R108, R72 ;  /* 0x000000486c487228 */ /* 0x000fc40000000000 */
[----:B-1----:R-:W-:Y:S02]  /*2d60*/  DFMA R16, R22, R106, R148 ;  /* 0x0000006a1610722b */ /* 0x002fe40000000094 */
[----:B------:R-:W-:Y:S02]  /*2d70*/  DADD R28, R28, -R126 ;  /* 0x000000001c1c7229 */ /* 0x000fe4000000087e */
[----:B------:R-:W-:Y:S02]  /*2d80*/  DFMA R54, R60, 8, R54 ;  /* 0x402000003c36782b */ /* 0x000fe40000000036 */
[-C--:B------:R-:W-:Y:S02]  /*2d90*/  DFMA R26, R24, R50.reuse, -R26 ;  /* 0x00000032181a722b */ /* 0x080fe4000000081a */
[----:B------:R-:W-:Y:S02]  /*2da0*/  DFMA R24, R82, R50, -R72 ;  /* 0x000000325218722b */ /* 0x000fe40000000848 */
[----:B------:R-:W-:-:S02]  /*2db0*/  DMUL R112, R112, 8 ;  /* 0x4020000070707828 */ /* 0x000fc40000000000 */
[----:B------:R-:W-:Y:S02]  /*2dc0*/  DFMA R16, R14, -R28, R16 ;  /* 0x8000001c0e10722b */ /* 0x000fe40000000010 */
[----:B------:R-:W-:Y:S02]  /*2dd0*/  DADD R54, R54, -R8 ;  /* 0x0000000036367229 */ /* 0x000fe40000000808 */
[----:B------:R-:W-:Y:S02]  /*2de0*/  DFMA R24, -R82, R116, R24 ;  /* 0x000000745218722b */ /* 0x000fe40000000118 */
[----:B------:R-:W-:Y:S02]  /*2df0*/  DFMA R106, R108, R106, R90 ;  /* 0x0000006a6c6a722b */ /* 0x000fe4000000005a */
[----:B------:R-:W-:Y:S02]  /*2e00*/  DMUL R82, R82, 8 ;  /* 0x4020000052527828 */ /* 0x000fe40000000000 */
[----:B------:R-:W-:-:S02]  /*2e10*/  DFMA R112, R118, 8, -R112 ;  /* 0x402000007670782b */ /* 0x000fc40000000870 */
[----:B------:R-:W-:Y:S02]  /*2e20*/  DMUL R52, R52, 8 ;  /* 0x4020000034347828 */ /* 0x000fe40000000000 */
[----:B------:R-:W-:Y:S02]  /*2e30*/  DFMA R14, R20, R54, R16 ;  /* 0x00000036140e722b */ /* 0x000fe40000000010 */
[----:B------:R-:W-:Y:S02]  /*2e40*/  DFMA R16, R36, -8, R76 ;  /* 0xc02000002410782b */ /* 0x000fe4000000004c */
[----:B------:R-:W-:Y:S02]  /*2e50*/  DADD R126, -R126, R8 ;  /* 0x000000007e7e7229 */ /* 0x000fe40000000108 */
[----:B------:R-:W-:Y:S02]  /*2e60*/  DFMA R116, R56, -R116, R26 ;  /* 0x800000743874722b */ /* 0x000fe4000000001a */
[----:B------:R-:W-:-:S02]  /*2e70*/  DFMA R106, R86, R82, R106 ;  /* 0x00000052566a722b */ /* 0x000fc4000000006a */
[----:B------:R-:W-:Y:S02]  /*2e80*/  DMUL R8, R108, 8 ;  /* 0x402000006c087828 */ /* 0x000fe40000000000 */
[----:B------:R-:W-:Y:S02]  /*2e90*/  DFMA R52, R60, 8, -R52 ;  /* 0x402000003c34782b */ /* 0x000fe40000000834 */
[----:B------:R-:W-:Y:S02]  /*2ea0*/  DADD R112, R112, R44 ;  /* 0x0000000070707229 */ /* 0x000fe4000000002c */
[----:B------:R-:W-:Y:S02]  /*2eb0*/  DFMA R26, R58, 8, R16 ;  /* 0x402000003a1a782b */ /* 0x000fe40000000010 */
[----:B------:R-:W-:Y:S02]  /*2ec0*/  DFMA R16, R158, -8, R80 ;  /* 0xc02000009e10782b */ /* 0x000fe40000000050 */
[----:B------:R-:W-:-:S02]  /*2ed0*/  DFMA R106, -R126, R8, R106 ;  /* 0x000000087e6a722b */ /* 0x000fc4000000016a */
[----:B------:R-:W-:Y:S02]  /*2ee0*/  DADD R112, R112, -R48 ;  /* 0x0000000070707229 */ /* 0x000fe40000000830 */
[----:B------:R-:W-:Y:S02]  /*2ef0*/  DADD R52, R52, R96 ;  /* 0x0000000034347229 */ /* 0x000fe40000000060 */
[----:B------:R-:W-:Y:S02]  /*2f00*/  DMUL R36, R36, 8 ;  /* 0x4020000024247828 */ /* 0x000fe40000000000 */
[----:B------:R-:W-:Y:S02]  /*2f10*/  DFMA R24, R108, R130, R24 ;  /* 0x000000826c18722b */ /* 0x000fe40000000018 */
[----:B------:R-:W-:Y:S02]  /*2f20*/  DADD R26, R26, -R154 ;  /* 0x000000001a1a7229 */ /* 0x000fe4000000089a */
[----:B------:R-:W-:-:S02]  /*2f30*/  DFMA R16, R156, 8, R16 ;  /* 0x402000009c10782b */ /* 0x000fc40000000010 */
[----:B------:R-:W-:Y:S02]  /*2f40*/  DMUL R18, R18, 8 ;  /* 0x4020000012127828 */ /* 0x000fe40000000000 */
[----:B------:R-:W-:Y:S02]  /*2f50*/  DADD R44, -R44, R96 ;  /* 0x000000002c2c7229 */ /* 0x000fe40000000160 */
[----:B------:R-:W-:Y:S02]  /*2f60*/  DFMA R106, -R112, R92, R106 ;  /* 0x0000005c706a722b */ /* 0x000fe4000000016a */
[----:B------:R-:W-:Y:S02]  /*2f70*/  DADD R52, R52, -R152 ;  /* 0x0000000034347229 */ /* 0x000fe40000000898 */
[----:B------:R-:W-:Y:S02]  /*2f80*/  DFMA R116, R56, R130, R116 ;  /* 0x000000823874722b */ /* 0x000fe40000000074 */
[----:B------:R-:W-:-:S02]  /*2f90*/  DADD R76, -R76, R80 ;  /* 0x000000004c4c7229 */ /* 0x000fc40000000150 */
[----:B------:R-:W-:Y:S02]  /*2fa0*/  DFMA R36, R158, 8, -R36 ;  /* 0x402000009e24782b */ /* 0x000fe40000000824 */
[----:B------:R-:W-:Y:S02]  /*2fb0*/  DMUL R58, R58, 8 ;  /* 0x402000003a3a7828 */ /* 0x000fe40000000000 */
[----:B------:R-:W-:Y:S02]  /*2fc0*/  DFMA R24, R92, -R26, R24 ;  /* 0x8000001a5c18722b */ /* 0x000fe40000000018 */
[----:B------:R-:W-:Y:S02]  /*2fd0*/  DADD R16, R16, -R146 ;  /* 0x0000000010107229 */ /* 0x000fe40000000892 */
[----:B------:R-:W-:Y:S02]  /*2fe0*/  DFMA R14, R18, R44, R14 ;  /* 0x0000002c120e722b */ /* 0x000fe4000000000e */
[----:B------:R-:W-:-:S02]  /*2ff0*/  DADD R48, -R48, R152 ;  /* 0x0000000030307229 */ /* 0x000fc40000000198 */
[----:B------:R-:W-:Y:S02]  /*3000*/  DMUL R22, R22, 8 ;  /* 0x4020000016167828 */ /* 0x000fe40000000000 */
[----:B------:R-:W-:Y:S02]  /*3010*/  DFMA R52, R52, R104, R106 ;  /* 0x000000683434722b */ /* 0x000fe4000000006a */
[----:B------:R-:W-:Y:S02]  /*3020*/  DFMA R76, R10, R76, R116 ;  /* 0x0000004c0a4c722b */ /* 0x000fe40000000074 */
[----:B---3--:R-:W-:Y:S02]  /*3030*/  DADD R36, R36, R150 ;  /* 0x0000000024247229 */ /* 0x008fe40000000096 */
[----:B------:R-:W-:Y:S02]  /*3040*/  DFMA R58, R156, 8, -R58 ;  /* 0x402000009c3a782b */ /* 0x000fe4000000083a */
[----:B------:R-:W-:-:S02]  /*3050*/  DADD R146, -R154, R146 ;  /* 0x000000009a927229 */ /* 0x000fc40000000192 */
[----:B------:R-:W-:Y:S02]  /*3060*/  DFMA R16, R104, R16, R24 ;  /* 0x000000106810722b */ /* 0x000fe40000000018 */
[----:B------:R-:W-:Y:S02]  /*3070*/  DADD R10, -R150, R142 ;  /* 0x00000000960a7229 */ /* 0x000fe4000000018e */
[----:B------:R-:W-:Y:S02]  /*3080*/  DFMA R14, R22, -R48, R14 ;  /* 0x80000030160e722b */ /* 0x000fe4000000000e */
[----:B------:R-:W-:Y:S02]  /*3090*/  DMUL R52, R6, R52 ;  /* 0x0000003406347228 */ /* 0x000fe40000000000 */
[----:B------:R-:W-:Y:S02]  /*30a0*/  DADD R36, R36, -R74 ;  /* 0x0000000024247229 */ /* 0x000fe4000000084a */
[----:B------:R-:W-:-:S02]  /*30b0*/  DFMA R76, R30, -R146, R76 ;  /* 0x800000921e4c722b */ /* 0x000fc4000000004c */
[----:B------:R-:W-:Y:S02]  /*30c0*/  DADD R58, R58, R142 ;  /* 0x000000003a3a7229 */ /* 0x000fe4000000008e */
[----:B------:R-:W-:Y:S02]  /*30d0*/  DFMA R10, R82, R10, R16 ;  /* 0x0000000a520a722b */ /* 0x000fe40000000010 */
[----:B----4-:R-:W-:Y:S02]  /*30e0*/  DADD R74, -R74, R100 ;  /* 0x000000004a4a7229 */ /* 0x010fe40000000164 */
[----:B------:R-:W-:Y:S01]  /*30f0*/  DFMA R14, R6, R14, R52 ;  /* 0x0000000e060e722b */ /* 0x000fe20000000034 */
[----:B------:R-:W0:Y:S01]  /*3100*/  LDC.64 R6, c[0x0][0x390] ;  /* 0x0000e400ff067b82 */ /* 0x000e220000000a00 */
[----:B------:R-:W-:Y:S02]  /*3110*/  DFMA R36, R38, -R36, R76 ;  /* 0x800000242624722b */ /* 0x000fe4000000004c */
[----:B------:R-:W-:-:S02]  /*3120*/  DADD R58, R58, -R100 ;  /* 0x000000003a3a7229 */ /* 0x000fc40000000864 */
[----:B------:R-:W-:-:S06]  /*3130*/  DFMA R10, R8, -R74, R10 ;  /* 0x8000004a080a722b */ /* 0x000fcc000000000a */
[----:B------:R-:W-:Y:S02]  /*3140*/  DFMA R36, R42, R58, R36 ;  /* 0x0000003a2a24722b */ /* 0x000fe40000000024 */
[----:B------:R-:W-:-:S08]  /*3150*/  DFMA R10, R12, R10, R14 ;  /* 0x0000000a0c0a722b */ /* 0x000fd0000000000e */
[----:B------:R-:W-:Y:S01]  /*3160*/  DFMA R10, R12, R36, R10 ;  /* 0x000000240c0a722b */ /* 0x000fe2000000000a */
[----:B0-----:R-:W-:-:S07]  /*3170*/  IMAD.WIDE.U32 R6, R161, 0xb4800, R6 ;  /* 0x000b4800a1067825 */ /* 0x001fce00078e0006 */
[----:B------:R-:W-:Y:S01]  /*3180*/  DADD R10, R124, R10 ;  /* 0x000000007c0a7229 */ /* 0x000fe2000000000a */
[----:B------:R-:W-:-:S07]  /*3190*/  IMAD.WIDE.U32 R6, R160, 0x980, R6 ;  /* 0x00000980a0067825 */ /* 0x000fce00078e0006 */
[----:B------:R-:W-:Y:S01]  /*31a0*/  DFMA R10, R10, UR6, R138 ;  /* 0x000000060a0a7c2b */ /* 0x000fe2000800008a */
[----:B------:R-:W-:-:S06]  /*31b0*/  IMAD.WIDE.U32 R6, R5, 0x8, R6 ;  /* 0x0000000805067825 */ /* 0x000fcc00078e0006 */
[----:B------:R-:W-:Y:S04]  /*31c0*/  STG.E.64 desc[UR4][R114.64], R10 ;  /* 0x0000000a72007986 */ /* 0x000fe8000c101b04 */
[----:B------:R-:W2:Y:S01]  /*31d0*/  LDG.E.64 R4, desc[UR4][R6.64] ;  /* 0x0000000406047981 */ /* 0x000ea2000c1e1b00 */
[----:B------:R-:W-:Y:S02]  /*31e0*/  DADD R110, R110, -R88 ;  /* 0x000000006e6e7229 */ /* 0x000fe40000000858 */
[----:B------:R-:W-:Y:S02]  /*31f0*/  DADD R102, R102, R64 ;  /* 0x0000000066667229 */ /* 0x000fe40000000040 */
[----:B------:R-:W-:-:S04]  /*3200*/  DADD R64, -R64, R40 ;  /* 0x0000000040407229 */ /* 0x000fc80000000128 */
[----:B------:R-:W-:Y:S02]  /*3210*/  DFMA R78, R110, R20, R78 ;  /* 0x000000146e4e722b */ /* 0x000fe4000000004e */
[----:B------:R-:W-:Y:S02]  /*3220*/  DADD R102, R102, -R66 ;  /* 0x0000000066667229 */ /* 0x000fe40000000842 */
[----:B------:R-:W-:Y:S02]  /*3230*/  DADD R98, R98, R40 ;  /* 0x0000000062627229 */ /* 0x000fe40000000028 */
[----:B------:R-:W-:Y:S02]  /*3240*/  DMUL R164, R12, R164 ;  /* 0x000000a40ca47228 */ /* 0x000fe40000000000 */
[----:B------:R-:W-:Y:S02]  /*3250*/  DFMA R64, R64, R18, R78 ;  /* 0x000000124040722b */ /* 0x000fe4000000004e */
[----:B------:R-:W-:-:S02]  /*3260*/  DADD R66, -R66, R34 ;  /* 0x0000000042427229 */ /* 0x000fc40000000122 */
[----:B------:R-:W-:Y:S02]  /*3270*/  DMUL R68, R84, R68 ;  /* 0x0000004454447228 */ /* 0x000fe40000000000 */
[----:B------:R-:W-:Y:S02]  /*3280*/  DFMA R2, R12, R2, R164 ;  /* 0x000000020c02722b */ /* 0x000fe400000000a4 */
[----:B------:R-:W-:Y:S02]  /*3290*/  DFMA R62, R120, -R102, R62 ;  /* 0x80000066783e722b */ /* 0x000fe4000000003e */
[----:B------:R-:W-:Y:S02]  /*32a0*/  DADD R98, R98, -R34 ;  /* 0x0000000062627229 */ /* 0x000fe40000000822 */
[----:B------:R-:W-:Y:S02]  /*32b0*/  DFMA R64, -R66, R22, R64 ;  /* 0x000000164240722b */ /* 0x000fe40000000140 */
[----:B------:R-:W-:-:S02]  /*32c0*/  DADD R132, -R134, R132 ;  /* 0x0000000086847229 */ /* 0x000fc40000000184 */
[----:B------:R-:W-:Y:S02]  /*32d0*/  DFMA R68, R46, R70, R68 ;  /* 0x000000462e44722b */ /* 0x000fe40000000044 */
[----:B------:R-:W-:Y:S02]  /*32e0*/  DFMA R62, R122, R98, R62 ;  /* 0x000000627a3e722b */ /* 0x000fe4000000003e */
[----:B------:R-:W-:Y:S02]  /*32f0*/  DFMA R2, R32, R64, R2 ;  /* 0x000000402002722b */ /* 0x000fe40000000002 */
[----:B------:R-:W-:-:S06]  /*3300*/  DFMA R128, R128, R132, R140 ;  /* 0x000000848080722b */ /* 0x000fcc000000008c */
[----:B------:R-:W-:Y:S02]  /*3310*/  DFMA R2, R32, R62, R2 ;  /* 0x0000003e2002722b */ /* 0x000fe40000000002 */
[----:B------:R-:W-:-:S08]  /*3320*/  DFMA R68, R94, R128, R68 ;  /* 0x000000805e44722b */ /* 0x000fd00000000044 */
[----:B------:R-:W-:-:S08]  /*3330*/  DADD R2, R68, R2 ;  /* 0x0000000044027229 */ /* 0x000fd00000000002 */
[----:B--2---:R-:W-:-:S07]  /*3340*/  DFMA R2, R2, UR6, R4 ;  /* 0x0000000602027c2b */ /* 0x004fce0008000004 */
[----:B------:R-:W-:Y:S01]  /*3350*/  STG.E.64 desc[UR4][R6.64], R2 ;  /* 0x0000000206007986 */ /* 0x000fe2000c101b04 */
[----:B------:R-:W-:Y:S05]  /*3360*/  EXIT ;  /* 0x000000000000794d */ /* 0x000fea0003800000 */
.L_x_0:
[----:B------:R-:W-:-:S00]  /*3370*/  BRA `(.L_x_0) ;  /* 0xfffffffc00fc7947 */ /* 0x000fc0000383ffff */
[----:B------:R-:W-:-:S00]  /*3380*/  NOP ;  /* 0x0000000000007918 */ /* 0x000fc00000000000 */
[----:B------:R-:W-:-:S00]  /*3390*/  NOP ;  /* 0x0000000000007918 */ /* 0x000fc00000000000 */
[----:B------:R-:W-:-:S00]  /*33a0*/  NOP ;  /* 0x0000000000007918 */ /* 0x000fc00000000000 */
[----:B------:R-:W-:-:S00]  /*33b0*/  NOP ;  /* 0x0000000000007918 */ /* 0x000fc00000000000 */
[----:B------:R-:W-:-:S00]  /*33c0*/  NOP ;  /* 0x0000000000007918 */ /* 0x000fc00000000000 */
[----:B------:R-:W-:-:S00]  /*33d0*/  NOP ;  /* 0x0000000000007918 */ /* 0x000fc00000000000 */
[----:B------:R-:W-:-:S00]  /*33e0*/  NOP ;  /* 0x0000000000007918 */ /* 0x000fc00000000000 */
[----:B------:R-:W-:-:S00]  /*33f0*/  NOP ;  /* 0x0000000000007918 */ /* 0x000fc00000000000 */
.L_x_1:


//--------------------- .nv.shared.reserved.0     --------------------------
	.section	.nv.shared.reserved.0,"aw",@nobits
	.weak		__nv_reservedSMEM_offset_0_alias
	.size		__nv_reservedSMEM_offset_0_alias, 0, 64
	.other		__nv_reservedSMEM_offset_0_alias,@"STO_CUDA_RESERVED_SHARED STV_DEFAULT"
__nv_reservedSMEM_offset_0_alias:
	.zero		0
	.zero		64


//--------------------- .nv.constant0._Z3sw4PdS_S_S_S_S_S_S_S_S_S_i --------------------------
	.section	.nv.constant0._Z3sw4PdS_S_S_S_S_S_S_S_S_S_i,"a",@progbits
	.sectionflags	@""
	.align	4
.nv.constant0._Z3sw4PdS_S_S_S_S_S_S_S_S_S_i:
	.zero		988


//--------------------- SYMBOLS --------------------------

	.type		.nv.reservedSmem.offset0,@object
	.size		.nv.reservedSmem.offset0,0x4
